//
// Generated by NVIDIA NVVM Compiler
//
// Compiler Build ID: CL-36424714
// Cuda compilation tools, release 13.0, V13.0.88
// Based on NVVM 20.0.0
//

.version 9.0
.target sm_100
.address_size 64

	// .globl	_Z19md5BruteForceKernelPhmmPb
.extern .func  (.param .b32 func_retval0) vprintf
(
	.param .b64 vprintf_param_0,
	.param .b64 vprintf_param_1
)
;
.global .align 4 .b8 S[256] = {7, 0, 0, 0, 12, 0, 0, 0, 17, 0, 0, 0, 22, 0, 0, 0, 7, 0, 0, 0, 12, 0, 0, 0, 17, 0, 0, 0, 22, 0, 0, 0, 7, 0, 0, 0, 12, 0, 0, 0, 17, 0, 0, 0, 22, 0, 0, 0, 7, 0, 0, 0, 12, 0, 0, 0, 17, 0, 0, 0, 22, 0, 0, 0, 5, 0, 0, 0, 9, 0, 0, 0, 14, 0, 0, 0, 20, 0, 0, 0, 5, 0, 0, 0, 9, 0, 0, 0, 14, 0, 0, 0, 20, 0, 0, 0, 5, 0, 0, 0, 9, 0, 0, 0, 14, 0, 0, 0, 20, 0, 0, 0, 5, 0, 0, 0, 9, 0, 0, 0, 14, 0, 0, 0, 20, 0, 0, 0, 4, 0, 0, 0, 11, 0, 0, 0, 16, 0, 0, 0, 23, 0, 0, 0, 4, 0, 0, 0, 11, 0, 0, 0, 16, 0, 0, 0, 23, 0, 0, 0, 4, 0, 0, 0, 11, 0, 0, 0, 16, 0, 0, 0, 23, 0, 0, 0, 4, 0, 0, 0, 11, 0, 0, 0, 16, 0, 0, 0, 23, 0, 0, 0, 6, 0, 0, 0, 10, 0, 0, 0, 15, 0, 0, 0, 21, 0, 0, 0, 6, 0, 0, 0, 10, 0, 0, 0, 15, 0, 0, 0, 21, 0, 0, 0, 6, 0, 0, 0, 10, 0, 0, 0, 15, 0, 0, 0, 21, 0, 0, 0, 6, 0, 0, 0, 10, 0, 0, 0, 15, 0, 0, 0, 21};
.global .align 4 .b8 K[256] = {120, 164, 106, 215, 86, 183, 199, 232, 219, 112, 32, 36, 238, 206, 189, 193, 175, 15, 124, 245, 42, 198, 135, 71, 19, 70, 48, 168, 1, 149, 70, 253, 216, 152, 128, 105, 175, 247, 68, 139, 177, 91, 255, 255, 190, 215, 92, 137, 34, 17, 144, 107, 147, 113, 152, 253, 142, 67, 121, 166, 33, 8, 180, 73, 98, 37, 30, 246, 64, 179, 64, 192, 81, 90, 94, 38, 170, 199, 182, 233, 93, 16, 47, 214, 83, 20, 68, 2, 129, 230, 161, 216, 200, 251, 211, 231, 230, 205, 225, 33, 214, 7, 55, 195, 135, 13, 213, 244, 237, 20, 90, 69, 5, 233, 227, 169, 248, 163, 239, 252, 217, 2, 111, 103, 138, 76, 42, 141, 66, 57, 250, 255, 129, 246, 113, 135, 34, 97, 157, 109, 12, 56, 229, 253, 68, 234, 190, 164, 169, 207, 222, 75, 96, 75, 187, 246, 112, 188, 191, 190, 198, 126, 155, 40, 250, 39, 161, 234, 133, 48, 239, 212, 5, 29, 136, 4, 57, 208, 212, 217, 229, 153, 219, 230, 248, 124, 162, 31, 101, 86, 172, 196, 68, 34, 41, 244, 151, 255, 42, 67, 167, 35, 148, 171, 57, 160, 147, 252, 195, 89, 91, 101, 146, 204, 12, 143, 125, 244, 239, 255, 209, 93, 132, 133, 79, 126, 168, 111, 224, 230, 44, 254, 20, 67, 1, 163, 161, 17, 8, 78, 130, 126, 83, 247, 53, 242, 58, 189, 187, 210, 215, 42, 145, 211, 134, 235};
.global .align 1 .b8 $str[63] = {48, 49, 50, 51, 52, 53, 54, 55, 56, 57, 65, 66, 67, 68, 69, 70, 71, 72, 73, 74, 75, 76, 77, 78, 79, 80, 81, 82, 83, 84, 85, 86, 87, 88, 89, 90, 97, 98, 99, 100, 101, 102, 103, 104, 105, 106, 107, 108, 109, 110, 111, 112, 113, 114, 115, 116, 117, 118, 119, 120, 121, 122};
.global .align 1 .b8 $str$1[21] = {10, 80, 97, 115, 115, 119, 111, 114, 100, 32, 102, 111, 117, 110, 100, 58, 32, 37, 115, 10};

.visible .entry _Z19md5BruteForceKernelPhmmPb(
	.param .u64 .ptr .align 1 _Z19md5BruteForceKernelPhmmPb_param_0,
	.param .u64 _Z19md5BruteForceKernelPhmmPb_param_1,
	.param .u64 _Z19md5BruteForceKernelPhmmPb_param_2,
	.param .u64 .ptr .align 1 _Z19md5BruteForceKernelPhmmPb_param_3
)
{
	.local .align 16 .b8 	__local_depot0[256];
	.reg .b64 	%SP;
	.reg .b64 	%SPL;
	.reg .pred 	%p<48>;
	.reg .b16 	%rs<89>;
	.reg .b32 	%r<574>;
	.reg .b64 	%rd<89>;

	mov.u64 	%SPL, __local_depot0;
	cvta.local.u64 	%SP, %SPL;
	ld.param.u64 	%rd12, [_Z19md5BruteForceKernelPhmmPb_param_1];
	ld.param.u64 	%rd13, [_Z19md5BruteForceKernelPhmmPb_param_2];
	ld.param.u64 	%rd11, [_Z19md5BruteForceKernelPhmmPb_param_3];
	cvta.to.global.u64 	%rd14, %rd11;
	add.u64 	%rd1, %SPL, 0;
	add.u64 	%rd2, %SPL, 64;
	add.u64 	%rd3, %SPL, 136;
	mov.u32 	%r122, %ctaid.x;
	mov.u32 	%r123, %ntid.x;
	mov.u32 	%r124, %tid.x;
	mad.lo.s32 	%r125, %r122, %r123, %r124;
	cvt.u64.u32 	%rd18, %r125;
	add.s64 	%rd4, %rd12, %rd18;
	ld.global.u8 	%rs1, [%rd14];
	setp.ne.s16 	%p1, %rs1, 0;
	add.s64 	%rd19, %rd13, %rd12;
	setp.ge.u64 	%p2, %rd4, %rd19;
	or.pred  	%p3, %p2, %p1;
	@%p3 bra 	$L__BB0_82;
	add.u64 	%rd21, %SPL, 128;
	mov.u64 	%rd22, $str;
	shr.u64 	%rd23, %rd4, 1;
	mul.hi.u64 	%rd24, %rd23, -8925843906633654007;
	shr.u64 	%rd25, %rd24, 4;
	mul.lo.s64 	%rd26, %rd25, 62;
	sub.s64 	%rd27, %rd4, %rd26;
	add.s64 	%rd28, %rd22, %rd27;
	ld.global.nc.u8 	%rs2, [%rd28];
	cvt.u16.u8 	%rs3, %rs2;
	mov.b16 	%rs4, 0;
	st.local.v2.u8 	[%rd21+4], {%rs3, %rs4};
	mul.hi.u64 	%rd29, %rd25, 595056260442243601;
	shr.u64 	%rd30, %rd29, 1;
	mul.lo.s64 	%rd31, %rd30, 62;
	sub.s64 	%rd32, %rd25, %rd31;
	add.s64 	%rd33, %rd22, %rd32;
	ld.global.nc.u8 	%rs5, [%rd33];
	cvt.u16.u8 	%rs6, %rs5;
	mul.hi.u64 	%rd34, %rd4, 2457006494729263899;
	shr.u64 	%rd35, %rd34, 9;
	mul.hi.u64 	%rd36, %rd35, 297528130221121801;
	mul.lo.s64 	%rd37, %rd36, 62;
	sub.s64 	%rd38, %rd35, %rd37;
	add.s64 	%rd39, %rd22, %rd38;
	ld.global.nc.u8 	%rs7, [%rd39];
	cvt.u16.u8 	%rs8, %rs7;
	st.local.v2.u8 	[%rd21+2], {%rs8, %rs6};
	shr.u64 	%rd40, %rd4, 3;
	mul.hi.u64 	%rd41, %rd40, 2536264768752788541;
	shr.u64 	%rd42, %rd41, 12;
	mul.hi.u64 	%rd43, %rd42, 297528130221121801;
	mul.lo.s64 	%rd44, %rd43, 62;
	sub.s64 	%rd45, %rd42, %rd44;
	add.s64 	%rd46, %rd22, %rd45;
	ld.global.nc.u8 	%rs9, [%rd46];
	cvt.u16.u8 	%rs10, %rs9;
	mul.hi.u64 	%rd47, %rd4, 5236159522586402149;
	shr.u64 	%rd48, %rd47, 22;
	mul.hi.u64 	%rd49, %rd48, 297528130221121801;
	mul.lo.s64 	%rd50, %rd49, 62;
	sub.s64 	%rd51, %rd48, %rd50;
	add.s64 	%rd52, %rd22, %rd51;
	ld.global.nc.u8 	%rs11, [%rd52];
	cvt.u16.u8 	%rs12, %rs11;
	st.local.v2.u8 	[%rd21], {%rs12, %rs10};
	mov.b64 	%rd53, 5;
	st.local.u64 	[%rd3], %rd53;
	cvt.u32.u16 	%r132, %rs12;
	cvt.u32.u16 	%r133, %rs10;
	prmt.b32 	%r134, %r132, %r133, 0x3340U;
	cvt.u32.u16 	%r135, %rs8;
	cvt.u32.u16 	%r136, %rs6;
	prmt.b32 	%r137, %r135, %r136, 0x3340U;
	prmt.b32 	%r138, %r134, %r137, 0x5410U;
	st.local.u32 	[%rd3+24], %r138;
	st.local.u8 	[%rd3+28], %rs3;
	mov.b32 	%r558, -271733879;
	mov.b32 	%r559, 1732584193;
	st.local.v2.u32 	[%rd3+8], {%r559, %r558};
	mov.b32 	%r556, 271733878;
	mov.b32 	%r557, -1732584194;
	st.local.v2.u32 	[%rd3+16], {%r557, %r556};
	mov.b32 	%r541, 0;
	st.local.v4.b32 	[%rd2+16], {%r541, %r541, %r541, %r541};
	st.local.v4.b32 	[%rd2+32], {%r541, %r541, %r541, %r541};
	st.local.v4.b32 	[%rd2+48], {%r541, %r541, %r541, %r541};
	mov.b32 	%r139, 128;
	st.local.v4.b32 	[%rd2], {%r139, %r541, %r541, %r541};
	mov.b64 	%rd54, 56;
	st.local.u64 	[%rd3], %rd54;
	mov.b32 	%r542, 5;
$L__BB0_2:
	cvt.u64.u32 	%rd55, %r541;
	add.s64 	%rd56, %rd2, %rd55;
	ld.local.u8 	%rs13, [%rd56];
	add.s32 	%r560, %r542, 1;
	cvt.u64.u32 	%rd57, %r542;
	add.s64 	%rd58, %rd3, %rd57;
	st.local.u8 	[%rd58+24], %rs13;
	and.b32  	%r140, %r560, 63;
	setp.ne.s32 	%p4, %r140, 0;
	@%p4 bra 	$L__BB0_34;
	ld.local.v2.b32 	{%r142, %r143}, [%rd3+24];
	bfe.u32 	%r144, %r143, 8, 8;
	cvt.u16.u32 	%rs14, %r144;
	bfe.u32 	%r145, %r143, 16, 8;
	bfe.u32 	%r146, %r143, 24, 8;
	ld.local.u32 	%r147, [%rd3+24];
	shl.b32 	%r148, %r146, 24;
	shl.b32 	%r149, %r145, 16;
	and.b32  	%r150, %r149, 16711680;
	or.b32  	%r151, %r150, %r148;
	and.b16  	%rs15, %rs14, 255;
	mul.wide.u16 	%r152, %rs15, 256;
	or.b32  	%r153, %r151, %r152;
	bfe.u32 	%r154, %r143, 0, 8;
	or.b32  	%r155, %r153, %r154;
	ld.local.v2.b32 	{%r156, %r157}, [%rd3+32];
	bfe.u32 	%r158, %r157, 8, 8;
	cvt.u16.u32 	%rs16, %r158;
	bfe.u32 	%r159, %r157, 16, 8;
	bfe.u32 	%r160, %r157, 24, 8;
	ld.local.u32 	%r161, [%rd3+32];
	shl.b32 	%r162, %r160, 24;
	shl.b32 	%r163, %r159, 16;
	and.b32  	%r164, %r163, 16711680;
	or.b32  	%r165, %r164, %r162;
	and.b16  	%rs17, %rs16, 255;
	mul.wide.u16 	%r166, %rs17, 256;
	or.b32  	%r167, %r165, %r166;
	bfe.u32 	%r168, %r157, 0, 8;
	or.b32  	%r169, %r167, %r168;
	st.local.v4.u32 	[%rd1], {%r147, %r155, %r161, %r169};
	ld.local.v2.b32 	{%r170, %r171}, [%rd3+40];
	bfe.u32 	%r172, %r171, 8, 8;
	cvt.u16.u32 	%rs18, %r172;
	bfe.u32 	%r173, %r171, 16, 8;
	bfe.u32 	%r174, %r171, 24, 8;
	ld.local.u32 	%r175, [%rd3+40];
	shl.b32 	%r176, %r174, 24;
	shl.b32 	%r177, %r173, 16;
	and.b32  	%r178, %r177, 16711680;
	or.b32  	%r179, %r178, %r176;
	and.b16  	%rs19, %rs18, 255;
	mul.wide.u16 	%r180, %rs19, 256;
	or.b32  	%r181, %r179, %r180;
	bfe.u32 	%r182, %r171, 0, 8;
	or.b32  	%r183, %r181, %r182;
	ld.local.v2.b32 	{%r184, %r185}, [%rd3+48];
	bfe.u32 	%r186, %r185, 8, 8;
	cvt.u16.u32 	%rs20, %r186;
	bfe.u32 	%r187, %r185, 16, 8;
	bfe.u32 	%r188, %r185, 24, 8;
	ld.local.u32 	%r189, [%rd3+48];
	shl.b32 	%r190, %r188, 24;
	shl.b32 	%r191, %r187, 16;
	and.b32  	%r192, %r191, 16711680;
	or.b32  	%r193, %r192, %r190;
	and.b16  	%rs21, %rs20, 255;
	mul.wide.u16 	%r194, %rs21, 256;
	or.b32  	%r195, %r193, %r194;
	bfe.u32 	%r196, %r185, 0, 8;
	or.b32  	%r197, %r195, %r196;
	st.local.v4.u32 	[%rd1+16], {%r175, %r183, %r189, %r197};
	ld.local.v2.b32 	{%r198, %r199}, [%rd3+56];
	bfe.u32 	%r200, %r199, 8, 8;
	cvt.u16.u32 	%rs22, %r200;
	bfe.u32 	%r201, %r199, 16, 8;
	bfe.u32 	%r202, %r199, 24, 8;
	ld.local.u32 	%r203, [%rd3+56];
	shl.b32 	%r204, %r202, 24;
	shl.b32 	%r205, %r201, 16;
	and.b32  	%r206, %r205, 16711680;
	or.b32  	%r207, %r206, %r204;
	and.b16  	%rs23, %rs22, 255;
	mul.wide.u16 	%r208, %rs23, 256;
	or.b32  	%r209, %r207, %r208;
	bfe.u32 	%r210, %r199, 0, 8;
	or.b32  	%r211, %r209, %r210;
	ld.local.v2.b32 	{%r212, %r213}, [%rd3+64];
	bfe.u32 	%r214, %r213, 8, 8;
	cvt.u16.u32 	%rs24, %r214;
	bfe.u32 	%r215, %r213, 16, 8;
	bfe.u32 	%r216, %r213, 24, 8;
	ld.local.u32 	%r217, [%rd3+64];
	shl.b32 	%r218, %r216, 24;
	shl.b32 	%r219, %r215, 16;
	and.b32  	%r220, %r219, 16711680;
	or.b32  	%r221, %r220, %r218;
	and.b16  	%rs25, %rs24, 255;
	mul.wide.u16 	%r222, %rs25, 256;
	or.b32  	%r223, %r221, %r222;
	bfe.u32 	%r224, %r213, 0, 8;
	or.b32  	%r225, %r223, %r224;
	st.local.v4.u32 	[%rd1+32], {%r203, %r211, %r217, %r225};
	ld.local.v2.b32 	{%r226, %r227}, [%rd3+72];
	bfe.u32 	%r228, %r227, 8, 8;
	cvt.u16.u32 	%rs26, %r228;
	bfe.u32 	%r229, %r227, 16, 8;
	bfe.u32 	%r230, %r227, 24, 8;
	ld.local.u32 	%r231, [%rd3+72];
	shl.b32 	%r232, %r230, 24;
	shl.b32 	%r233, %r229, 16;
	and.b32  	%r234, %r233, 16711680;
	or.b32  	%r235, %r234, %r232;
	and.b16  	%rs27, %rs26, 255;
	mul.wide.u16 	%r236, %rs27, 256;
	or.b32  	%r237, %r235, %r236;
	bfe.u32 	%r238, %r227, 0, 8;
	or.b32  	%r239, %r237, %r238;
	ld.local.v2.b32 	{%r240, %r241}, [%rd3+80];
	bfe.u32 	%r242, %r241, 8, 8;
	cvt.u16.u32 	%rs28, %r242;
	bfe.u32 	%r243, %r241, 16, 8;
	bfe.u32 	%r244, %r241, 24, 8;
	ld.local.u32 	%r245, [%rd3+80];
	shl.b32 	%r246, %r244, 24;
	shl.b32 	%r247, %r243, 16;
	and.b32  	%r248, %r247, 16711680;
	or.b32  	%r249, %r248, %r246;
	and.b16  	%rs29, %rs28, 255;
	mul.wide.u16 	%r250, %rs29, 256;
	or.b32  	%r251, %r249, %r250;
	bfe.u32 	%r252, %r241, 0, 8;
	or.b32  	%r253, %r251, %r252;
	st.local.v4.u32 	[%rd1+48], {%r231, %r239, %r245, %r253};
	mov.b32 	%r543, 0;
	mov.u32 	%r544, %r559;
	mov.u32 	%r545, %r558;
	mov.u32 	%r546, %r557;
	mov.u32 	%r547, %r556;
$L__BB0_4:
	shr.u32 	%r13, %r543, 4;
	setp.eq.s32 	%p5, %r13, 2;
	@%p5 bra 	$L__BB0_9;
	setp.eq.s32 	%p6, %r13, 1;
	@%p6 bra 	$L__BB0_8;
	setp.ne.s32 	%p7, %r13, 0;
	@%p7 bra 	$L__BB0_10;
	and.b32  	%r260, %r545, %r546;
	not.b32 	%r261, %r545;
	and.b32  	%r262, %r547, %r261;
	or.b32  	%r548, %r260, %r262;
	mov.u32 	%r549, %r543;
	bra.uni 	$L__BB0_11;
$L__BB0_8:
	and.b32  	%r256, %r545, %r547;
	not.b32 	%r257, %r547;
	and.b32  	%r258, %r546, %r257;
	or.b32  	%r548, %r256, %r258;
	mad.lo.s32 	%r259, %r543, 5, 1;
	and.b32  	%r549, %r259, 13;
	bra.uni 	$L__BB0_11;
$L__BB0_9:
	xor.b32  	%r254, %r546, %r547;
	xor.b32  	%r548, %r254, %r545;
	mad.lo.s32 	%r255, %r543, 3, 5;
	and.b32  	%r549, %r255, 13;
	bra.uni 	$L__BB0_11;
$L__BB0_10:
	not.b32 	%r263, %r547;
	or.b32  	%r264, %r545, %r263;
	xor.b32  	%r548, %r264, %r546;
	mul.lo.s32 	%r265, %r543, 7;
	and.b32  	%r549, %r265, 12;
$L__BB0_11:
	add.s32 	%r266, %r548, %r544;
	mul.wide.u32 	%rd59, %r543, 4;
	mov.u64 	%rd60, K;
	add.s64 	%rd5, %rd60, %rd59;
	ld.global.nc.u32 	%r267, [%rd5];
	add.s32 	%r268, %r266, %r267;
	mul.wide.u32 	%rd61, %r549, 4;
	add.s64 	%rd62, %rd1, %rd61;
	ld.local.u32 	%r269, [%rd62];
	add.s32 	%r270, %r268, %r269;
	mov.u64 	%rd63, S;
	add.s64 	%rd6, %rd63, %rd59;
	ld.global.nc.u32 	%r271, [%rd6];
	shl.b32 	%r272, %r270, %r271;
	sub.s32 	%r273, 32, %r271;
	shr.u32 	%r274, %r270, %r273;
	add.s32 	%r275, %r272, %r545;
	add.s32 	%r544, %r275, %r274;
	add.s32 	%r551, %r543, 1;
	setp.eq.s32 	%p8, %r13, 0;
	@%p8 bra 	$L__BB0_16;
	setp.eq.s32 	%p9, %r13, 1;
	@%p9 bra 	$L__BB0_15;
	setp.ne.s32 	%p10, %r13, 2;
	@%p10 bra 	$L__BB0_17;
	xor.b32  	%r276, %r545, %r546;
	xor.b32  	%r550, %r276, %r544;
	mad.lo.s32 	%r277, %r551, 3, 5;
	and.b32  	%r551, %r277, 12;
	bra.uni 	$L__BB0_18;
$L__BB0_15:
	and.b32  	%r278, %r544, %r546;
	not.b32 	%r279, %r546;
	and.b32  	%r280, %r545, %r279;
	or.b32  	%r550, %r278, %r280;
	mad.lo.s32 	%r281, %r551, 5, 1;
	and.b32  	%r551, %r281, 14;
	bra.uni 	$L__BB0_18;
$L__BB0_16:
	and.b32  	%r282, %r544, %r545;
	not.b32 	%r283, %r544;
	and.b32  	%r284, %r546, %r283;
	or.b32  	%r550, %r282, %r284;
	bra.uni 	$L__BB0_18;
$L__BB0_17:
	not.b32 	%r285, %r546;
	or.b32  	%r286, %r544, %r285;
	xor.b32  	%r550, %r286, %r545;
	mul.lo.s32 	%r287, %r551, 7;
	and.b32  	%r551, %r287, 15;
$L__BB0_18:
	add.s32 	%r288, %r550, %r547;
	ld.global.nc.u32 	%r289, [%rd5+4];
	add.s32 	%r290, %r288, %r289;
	mul.wide.u32 	%rd64, %r551, 4;
	add.s64 	%rd65, %rd1, %rd64;
	ld.local.u32 	%r291, [%rd65];
	add.s32 	%r292, %r290, %r291;
	ld.global.nc.u32 	%r293, [%rd6+4];
	shl.b32 	%r294, %r292, %r293;
	sub.s32 	%r295, 32, %r293;
	shr.u32 	%r296, %r292, %r295;
	add.s32 	%r297, %r294, %r544;
	add.s32 	%r547, %r297, %r296;
	add.s32 	%r553, %r543, 2;
	setp.eq.s32 	%p11, %r13, 0;
	@%p11 bra 	$L__BB0_23;
	setp.eq.s32 	%p12, %r13, 1;
	@%p12 bra 	$L__BB0_22;
	setp.ne.s32 	%p13, %r13, 2;
	@%p13 bra 	$L__BB0_24;
	xor.b32  	%r298, %r544, %r545;
	xor.b32  	%r552, %r298, %r547;
	mad.lo.s32 	%r299, %r553, 3, 5;
	and.b32  	%r553, %r299, 15;
	bra.uni 	$L__BB0_25;
$L__BB0_22:
	and.b32  	%r300, %r547, %r545;
	not.b32 	%r301, %r545;
	and.b32  	%r302, %r544, %r301;
	or.b32  	%r552, %r300, %r302;
	mad.lo.s32 	%r303, %r553, 5, 1;
	and.b32  	%r553, %r303, 15;
	bra.uni 	$L__BB0_25;
$L__BB0_23:
	and.b32  	%r304, %r547, %r544;
	not.b32 	%r305, %r547;
	and.b32  	%r306, %r545, %r305;
	or.b32  	%r552, %r304, %r306;
	bra.uni 	$L__BB0_25;
$L__BB0_24:
	not.b32 	%r307, %r545;
	or.b32  	%r308, %r547, %r307;
	xor.b32  	%r552, %r308, %r544;
	mul.lo.s32 	%r309, %r553, 7;
	and.b32  	%r553, %r309, 14;
$L__BB0_25:
	add.s32 	%r310, %r552, %r546;
	ld.global.nc.u32 	%r311, [%rd5+8];
	add.s32 	%r312, %r310, %r311;
	mul.wide.u32 	%rd66, %r553, 4;
	add.s64 	%rd67, %rd1, %rd66;
	ld.local.u32 	%r313, [%rd67];
	add.s32 	%r314, %r312, %r313;
	ld.global.nc.u32 	%r315, [%rd6+8];
	shl.b32 	%r316, %r314, %r315;
	sub.s32 	%r317, 32, %r315;
	shr.u32 	%r318, %r314, %r317;
	add.s32 	%r319, %r316, %r547;
	add.s32 	%r546, %r319, %r318;
	add.s32 	%r555, %r543, 3;
	setp.eq.s32 	%p14, %r13, 0;
	@%p14 bra 	$L__BB0_30;
	setp.eq.s32 	%p15, %r13, 1;
	@%p15 bra 	$L__BB0_29;
	setp.ne.s32 	%p16, %r13, 2;
	@%p16 bra 	$L__BB0_31;
	xor.b32  	%r320, %r547, %r544;
	xor.b32  	%r554, %r320, %r546;
	mad.lo.s32 	%r321, %r555, 3, 5;
	and.b32  	%r555, %r321, 14;
	bra.uni 	$L__BB0_32;
$L__BB0_29:
	and.b32  	%r322, %r546, %r544;
	not.b32 	%r323, %r544;
	and.b32  	%r324, %r547, %r323;
	or.b32  	%r554, %r322, %r324;
	mad.lo.s32 	%r325, %r555, 5, 1;
	and.b32  	%r555, %r325, 12;
	bra.uni 	$L__BB0_32;
$L__BB0_30:
	and.b32  	%r326, %r546, %r547;
	not.b32 	%r327, %r546;
	and.b32  	%r328, %r544, %r327;
	or.b32  	%r554, %r326, %r328;
	bra.uni 	$L__BB0_32;
$L__BB0_31:
	not.b32 	%r329, %r544;
	or.b32  	%r330, %r546, %r329;
	xor.b32  	%r554, %r330, %r547;
	mul.lo.s32 	%r331, %r555, 7;
	and.b32  	%r555, %r331, 13;
$L__BB0_32:
	add.s32 	%r332, %r554, %r545;
	ld.global.nc.u32 	%r333, [%rd5+12];
	add.s32 	%r334, %r332, %r333;
	mul.wide.u32 	%rd68, %r555, 4;
	add.s64 	%rd69, %rd1, %rd68;
	ld.local.u32 	%r335, [%rd69];
	add.s32 	%r336, %r334, %r335;
	ld.global.nc.u32 	%r337, [%rd6+12];
	shl.b32 	%r338, %r336, %r337;
	sub.s32 	%r339, 32, %r337;
	shr.u32 	%r340, %r336, %r339;
	add.s32 	%r341, %r338, %r546;
	add.s32 	%r545, %r341, %r340;
	add.s32 	%r543, %r543, 4;
	setp.ne.s32 	%p17, %r543, 64;
	@%p17 bra 	$L__BB0_4;
	add.s32 	%r559, %r559, %r544;
	add.s32 	%r558, %r558, %r545;
	add.s32 	%r557, %r557, %r546;
	add.s32 	%r556, %r556, %r547;
	mov.b32 	%r560, 0;
$L__BB0_34:
	add.s32 	%r541, %r541, 1;
	setp.ne.s32 	%p18, %r541, 51;
	mov.u32 	%r542, %r560;
	@%p18 bra 	$L__BB0_2;
	ld.local.v2.b32 	{%r344, %r345}, [%rd3+72];
	bfe.u32 	%r346, %r345, 8, 8;
	cvt.u16.u32 	%rs30, %r346;
	bfe.u32 	%r347, %r345, 16, 8;
	bfe.u32 	%r348, %r345, 24, 8;
	ld.local.v2.b32 	{%r349, %r350}, [%rd3+64];
	bfe.u32 	%r351, %r350, 8, 8;
	cvt.u16.u32 	%rs31, %r351;
	bfe.u32 	%r352, %r350, 16, 8;
	bfe.u32 	%r353, %r350, 24, 8;
	ld.local.v2.b32 	{%r354, %r355}, [%rd3+56];
	bfe.u32 	%r356, %r355, 8, 8;
	cvt.u16.u32 	%rs32, %r356;
	bfe.u32 	%r357, %r355, 16, 8;
	bfe.u32 	%r358, %r355, 24, 8;
	ld.local.v2.b32 	{%r359, %r360}, [%rd3+48];
	bfe.u32 	%r361, %r360, 8, 8;
	cvt.u16.u32 	%rs33, %r361;
	bfe.u32 	%r362, %r360, 16, 8;
	bfe.u32 	%r363, %r360, 24, 8;
	ld.local.v2.b32 	{%r364, %r365}, [%rd3+40];
	bfe.u32 	%r366, %r365, 8, 8;
	cvt.u16.u32 	%rs34, %r366;
	bfe.u32 	%r367, %r365, 16, 8;
	bfe.u32 	%r368, %r365, 24, 8;
	ld.local.v2.b32 	{%r369, %r370}, [%rd3+32];
	bfe.u32 	%r371, %r370, 8, 8;
	cvt.u16.u32 	%rs35, %r371;
	bfe.u32 	%r372, %r370, 16, 8;
	bfe.u32 	%r373, %r370, 24, 8;
	ld.local.v2.b32 	{%r374, %r375}, [%rd3+24];
	bfe.u32 	%r376, %r375, 8, 8;
	cvt.u16.u32 	%rs36, %r376;
	bfe.u32 	%r377, %r375, 16, 8;
	bfe.u32 	%r378, %r375, 24, 8;
	ld.local.u32 	%r379, [%rd3+24];
	ld.local.u32 	%r380, [%rd3+32];
	ld.local.u32 	%r381, [%rd3+40];
	ld.local.u32 	%r382, [%rd3+48];
	ld.local.u32 	%r383, [%rd3+56];
	ld.local.u32 	%r384, [%rd3+64];
	ld.local.u32 	%r385, [%rd3+72];
	shl.b32 	%r386, %r378, 24;
	shl.b32 	%r387, %r377, 16;
	and.b32  	%r388, %r387, 16711680;
	or.b32  	%r389, %r388, %r386;
	and.b16  	%rs37, %rs36, 255;
	mul.wide.u16 	%r390, %rs37, 256;
	or.b32  	%r391, %r389, %r390;
	bfe.u32 	%r392, %r375, 0, 8;
	or.b32  	%r393, %r391, %r392;
	shl.b32 	%r394, %r373, 24;
	shl.b32 	%r395, %r372, 16;
	and.b32  	%r396, %r395, 16711680;
	or.b32  	%r397, %r396, %r394;
	and.b16  	%rs38, %rs35, 255;
	mul.wide.u16 	%r398, %rs38, 256;
	or.b32  	%r399, %r397, %r398;
	bfe.u32 	%r400, %r370, 0, 8;
	or.b32  	%r401, %r399, %r400;
	st.local.v4.u32 	[%rd1], {%r379, %r393, %r380, %r401};
	shl.b32 	%r402, %r368, 24;
	shl.b32 	%r403, %r367, 16;
	and.b32  	%r404, %r403, 16711680;
	or.b32  	%r405, %r404, %r402;
	and.b16  	%rs39, %rs34, 255;
	mul.wide.u16 	%r406, %rs39, 256;
	or.b32  	%r407, %r405, %r406;
	bfe.u32 	%r408, %r365, 0, 8;
	or.b32  	%r409, %r407, %r408;
	shl.b32 	%r410, %r363, 24;
	shl.b32 	%r411, %r362, 16;
	and.b32  	%r412, %r411, 16711680;
	or.b32  	%r413, %r412, %r410;
	and.b16  	%rs40, %rs33, 255;
	mul.wide.u16 	%r414, %rs40, 256;
	or.b32  	%r415, %r413, %r414;
	bfe.u32 	%r416, %r360, 0, 8;
	or.b32  	%r417, %r415, %r416;
	st.local.v4.u32 	[%rd1+16], {%r381, %r409, %r382, %r417};
	shl.b32 	%r418, %r358, 24;
	shl.b32 	%r419, %r357, 16;
	and.b32  	%r420, %r419, 16711680;
	or.b32  	%r421, %r420, %r418;
	and.b16  	%rs41, %rs32, 255;
	mul.wide.u16 	%r422, %rs41, 256;
	or.b32  	%r423, %r421, %r422;
	bfe.u32 	%r424, %r355, 0, 8;
	or.b32  	%r425, %r423, %r424;
	shl.b32 	%r426, %r353, 24;
	shl.b32 	%r427, %r352, 16;
	and.b32  	%r428, %r427, 16711680;
	or.b32  	%r429, %r428, %r426;
	and.b16  	%rs42, %rs31, 255;
	mul.wide.u16 	%r430, %rs42, 256;
	or.b32  	%r431, %r429, %r430;
	bfe.u32 	%r432, %r350, 0, 8;
	or.b32  	%r433, %r431, %r432;
	st.local.v4.u32 	[%rd1+32], {%r383, %r425, %r384, %r433};
	shl.b32 	%r434, %r348, 24;
	shl.b32 	%r435, %r347, 16;
	and.b32  	%r436, %r435, 16711680;
	or.b32  	%r437, %r436, %r434;
	and.b16  	%rs43, %rs30, 255;
	mul.wide.u16 	%r438, %rs43, 256;
	or.b32  	%r439, %r437, %r438;
	bfe.u32 	%r440, %r345, 0, 8;
	or.b32  	%r441, %r439, %r440;
	mov.b32 	%r561, 0;
	mov.b32 	%r442, 40;
	st.local.v4.u32 	[%rd1+48], {%r385, %r441, %r442, %r561};
	mov.u64 	%rd71, K;
	mov.u64 	%rd74, S;
	mov.u32 	%r562, %r559;
	mov.u32 	%r563, %r558;
	mov.u32 	%r564, %r557;
	mov.u32 	%r565, %r556;
$L__BB0_36:
	shr.u32 	%r73, %r561, 4;
	setp.eq.s32 	%p19, %r73, 2;
	@%p19 bra 	$L__BB0_41;
	setp.eq.s32 	%p20, %r73, 1;
	@%p20 bra 	$L__BB0_40;
	setp.ne.s32 	%p21, %r73, 0;
	@%p21 bra 	$L__BB0_42;
	and.b32  	%r449, %r563, %r564;
	not.b32 	%r450, %r563;
	and.b32  	%r451, %r565, %r450;
	or.b32  	%r566, %r449, %r451;
	mov.u32 	%r567, %r561;
	bra.uni 	$L__BB0_43;
$L__BB0_40:
	and.b32  	%r445, %r563, %r565;
	not.b32 	%r446, %r565;
	and.b32  	%r447, %r564, %r446;
	or.b32  	%r566, %r445, %r447;
	mad.lo.s32 	%r448, %r561, 5, 1;
	and.b32  	%r567, %r448, 13;
	bra.uni 	$L__BB0_43;
$L__BB0_41:
	xor.b32  	%r443, %r564, %r565;
	xor.b32  	%r566, %r443, %r563;
	mad.lo.s32 	%r444, %r561, 3, 5;
	and.b32  	%r567, %r444, 13;
	bra.uni 	$L__BB0_43;
$L__BB0_42:
	not.b32 	%r452, %r565;
	or.b32  	%r453, %r563, %r452;
	xor.b32  	%r566, %r453, %r564;
	mul.lo.s32 	%r454, %r561, 7;
	and.b32  	%r567, %r454, 12;
$L__BB0_43:
	add.s32 	%r455, %r566, %r562;
	mul.wide.u32 	%rd70, %r561, 4;
	add.s64 	%rd7, %rd71, %rd70;
	ld.global.nc.u32 	%r456, [%rd7];
	add.s32 	%r457, %r455, %r456;
	mul.wide.u32 	%rd72, %r567, 4;
	add.s64 	%rd73, %rd1, %rd72;
	ld.local.u32 	%r458, [%rd73];
	add.s32 	%r459, %r457, %r458;
	add.s64 	%rd8, %rd74, %rd70;
	ld.global.nc.u32 	%r460, [%rd8];
	shl.b32 	%r461, %r459, %r460;
	sub.s32 	%r462, 32, %r460;
	shr.u32 	%r463, %r459, %r462;
	add.s32 	%r464, %r461, %r563;
	add.s32 	%r562, %r464, %r463;
	add.s32 	%r569, %r561, 1;
	setp.eq.s32 	%p22, %r73, 0;
	@%p22 bra 	$L__BB0_48;
	setp.eq.s32 	%p23, %r73, 1;
	@%p23 bra 	$L__BB0_47;
	setp.ne.s32 	%p24, %r73, 2;
	@%p24 bra 	$L__BB0_49;
	xor.b32  	%r465, %r563, %r564;
	xor.b32  	%r568, %r465, %r562;
	mad.lo.s32 	%r466, %r569, 3, 5;
	and.b32  	%r569, %r466, 12;
	bra.uni 	$L__BB0_50;
$L__BB0_47:
	and.b32  	%r467, %r562, %r564;
	not.b32 	%r468, %r564;
	and.b32  	%r469, %r563, %r468;
	or.b32  	%r568, %r467, %r469;
	mad.lo.s32 	%r470, %r569, 5, 1;
	and.b32  	%r569, %r470, 14;
	bra.uni 	$L__BB0_50;
$L__BB0_48:
	and.b32  	%r471, %r562, %r563;
	not.b32 	%r472, %r562;
	and.b32  	%r473, %r564, %r472;
	or.b32  	%r568, %r471, %r473;
	bra.uni 	$L__BB0_50;
$L__BB0_49:
	not.b32 	%r474, %r564;
	or.b32  	%r475, %r562, %r474;
	xor.b32  	%r568, %r475, %r563;
	mul.lo.s32 	%r476, %r569, 7;
	and.b32  	%r569, %r476, 15;
$L__BB0_50:
	add.s32 	%r477, %r568, %r565;
	ld.global.nc.u32 	%r478, [%rd7+4];
	add.s32 	%r479, %r477, %r478;
	mul.wide.u32 	%rd75, %r569, 4;
	add.s64 	%rd76, %rd1, %rd75;
	ld.local.u32 	%r480, [%rd76];
	add.s32 	%r481, %r479, %r480;
	ld.global.nc.u32 	%r482, [%rd8+4];
	shl.b32 	%r483, %r481, %r482;
	sub.s32 	%r484, 32, %r482;
	shr.u32 	%r485, %r481, %r484;
	add.s32 	%r486, %r483, %r562;
	add.s32 	%r565, %r486, %r485;
	add.s32 	%r571, %r561, 2;
	setp.eq.s32 	%p25, %r73, 0;
	@%p25 bra 	$L__BB0_55;
	setp.eq.s32 	%p26, %r73, 1;
	@%p26 bra 	$L__BB0_54;
	setp.ne.s32 	%p27, %r73, 2;
	@%p27 bra 	$L__BB0_56;
	xor.b32  	%r487, %r562, %r563;
	xor.b32  	%r570, %r487, %r565;
	mad.lo.s32 	%r488, %r571, 3, 5;
	and.b32  	%r571, %r488, 15;
	bra.uni 	$L__BB0_57;
$L__BB0_54:
	and.b32  	%r489, %r565, %r563;
	not.b32 	%r490, %r563;
	and.b32  	%r491, %r562, %r490;
	or.b32  	%r570, %r489, %r491;
	mad.lo.s32 	%r492, %r571, 5, 1;
	and.b32  	%r571, %r492, 15;
	bra.uni 	$L__BB0_57;
$L__BB0_55:
	and.b32  	%r493, %r565, %r562;
	not.b32 	%r494, %r565;
	and.b32  	%r495, %r563, %r494;
	or.b32  	%r570, %r493, %r495;
	bra.uni 	$L__BB0_57;
$L__BB0_56:
	not.b32 	%r496, %r563;
	or.b32  	%r497, %r565, %r496;
	xor.b32  	%r570, %r497, %r562;
	mul.lo.s32 	%r498, %r571, 7;
	and.b32  	%r571, %r498, 14;
$L__BB0_57:
	add.s32 	%r499, %r570, %r564;
	ld.global.nc.u32 	%r500, [%rd7+8];
	add.s32 	%r501, %r499, %r500;
	mul.wide.u32 	%rd77, %r571, 4;
	add.s64 	%rd78, %rd1, %rd77;
	ld.local.u32 	%r502, [%rd78];
	add.s32 	%r503, %r501, %r502;
	ld.global.nc.u32 	%r504, [%rd8+8];
	shl.b32 	%r505, %r503, %r504;
	sub.s32 	%r506, 32, %r504;
	shr.u32 	%r507, %r503, %r506;
	add.s32 	%r508, %r505, %r565;
	add.s32 	%r564, %r508, %r507;
	add.s32 	%r573, %r561, 3;
	setp.eq.s32 	%p28, %r73, 0;
	@%p28 bra 	$L__BB0_62;
	setp.eq.s32 	%p29, %r73, 1;
	@%p29 bra 	$L__BB0_61;
	setp.ne.s32 	%p30, %r73, 2;
	@%p30 bra 	$L__BB0_63;
	xor.b32  	%r509, %r565, %r562;
	xor.b32  	%r572, %r509, %r564;
	mad.lo.s32 	%r510, %r573, 3, 5;
	and.b32  	%r573, %r510, 14;
	bra.uni 	$L__BB0_64;
$L__BB0_61:
	and.b32  	%r511, %r564, %r562;
	not.b32 	%r512, %r562;
	and.b32  	%r513, %r565, %r512;
	or.b32  	%r572, %r511, %r513;
	mad.lo.s32 	%r514, %r573, 5, 1;
	and.b32  	%r573, %r514, 12;
	bra.uni 	$L__BB0_64;
$L__BB0_62:
	and.b32  	%r515, %r564, %r565;
	not.b32 	%r516, %r564;
	and.b32  	%r517, %r562, %r516;
	or.b32  	%r572, %r515, %r517;
	bra.uni 	$L__BB0_64;
$L__BB0_63:
	not.b32 	%r518, %r562;
	or.b32  	%r519, %r564, %r518;
	xor.b32  	%r572, %r519, %r565;
	mul.lo.s32 	%r520, %r573, 7;
	and.b32  	%r573, %r520, 13;
$L__BB0_64:
	add.s32 	%r521, %r572, %r563;
	ld.global.nc.u32 	%r522, [%rd7+12];
	add.s32 	%r523, %r521, %r522;
	mul.wide.u32 	%rd79, %r573, 4;
	add.s64 	%rd80, %rd1, %rd79;
	ld.local.u32 	%r524, [%rd80];
	add.s32 	%r525, %r523, %r524;
	ld.global.nc.u32 	%r526, [%rd8+12];
	shl.b32 	%r527, %r525, %r526;
	sub.s32 	%r528, 32, %r526;
	shr.u32 	%r529, %r525, %r528;
	add.s32 	%r530, %r527, %r564;
	add.s32 	%r563, %r530, %r529;
	add.s32 	%r561, %r561, 4;
	setp.ne.s32 	%p31, %r561, 64;
	@%p31 bra 	$L__BB0_36;
	ld.param.u64 	%rd87, [_Z19md5BruteForceKernelPhmmPb_param_0];
	add.s32 	%r118, %r559, %r562;
	add.s32 	%r119, %r558, %r563;
	add.s32 	%r120, %r557, %r564;
	add.s32 	%r121, %r556, %r565;
	cvt.u16.u32 	%rs44, %r118;
	and.b16  	%rs45, %rs44, 255;
	cvta.to.global.u64 	%rd9, %rd87;
	ld.global.u8 	%rs46, [%rd9];
	setp.ne.s16 	%p32, %rs46, %rs45;
	@%p32 bra 	$L__BB0_82;
	shr.u16 	%rs48, %rs44, 8;
	ld.global.u8 	%rs49, [%rd9+1];
	setp.ne.s16 	%p33, %rs49, %rs48;
	@%p33 bra 	$L__BB0_82;
	ld.global.u8 	%rs50, [%rd9+2];
	{ .reg .b16 tmp; mov.b32 {tmp, %rs51}, %r118; }
	and.b16  	%rs52, %rs51, 255;
	setp.ne.s16 	%p34, %rs50, %rs52;
	@%p34 bra 	$L__BB0_82;
	ld.global.u8 	%rs53, [%rd9+3];
	shr.u32 	%r531, %r118, 24;
	cvt.u16.u32 	%rs54, %r531;
	setp.ne.s16 	%p35, %rs53, %rs54;
	@%p35 bra 	$L__BB0_82;
	ld.global.u8 	%rs55, [%rd9+4];
	cvt.u16.u32 	%rs56, %r119;
	and.b16  	%rs57, %rs56, 255;
	setp.ne.s16 	%p36, %rs55, %rs57;
	@%p36 bra 	$L__BB0_82;
	ld.global.u8 	%rs58, [%rd9+5];
	shr.u16 	%rs60, %rs56, 8;
	setp.ne.s16 	%p37, %rs58, %rs60;
	@%p37 bra 	$L__BB0_82;
	ld.global.u8 	%rs61, [%rd9+6];
	{ .reg .b16 tmp; mov.b32 {tmp, %rs62}, %r119; }
	and.b16  	%rs63, %rs62, 255;
	setp.ne.s16 	%p38, %rs61, %rs63;
	@%p38 bra 	$L__BB0_82;
	ld.global.u8 	%rs64, [%rd9+7];
	shr.u32 	%r532, %r119, 24;
	cvt.u16.u32 	%rs65, %r532;
	setp.ne.s16 	%p39, %rs64, %rs65;
	@%p39 bra 	$L__BB0_82;
	ld.global.u8 	%rs66, [%rd9+8];
	cvt.u16.u32 	%rs67, %r120;
	and.b16  	%rs68, %rs67, 255;
	setp.ne.s16 	%p40, %rs66, %rs68;
	@%p40 bra 	$L__BB0_82;
	ld.global.u8 	%rs69, [%rd9+9];
	shr.u16 	%rs71, %rs67, 8;
	setp.ne.s16 	%p41, %rs69, %rs71;
	@%p41 bra 	$L__BB0_82;
	ld.global.u8 	%rs72, [%rd9+10];
	{ .reg .b16 tmp; mov.b32 {tmp, %rs73}, %r120; }
	and.b16  	%rs74, %rs73, 255;
	setp.ne.s16 	%p42, %rs72, %rs74;
	@%p42 bra 	$L__BB0_82;
	ld.global.u8 	%rs75, [%rd9+11];
	shr.u32 	%r533, %r120, 24;
	cvt.u16.u32 	%rs76, %r533;
	setp.ne.s16 	%p43, %rs75, %rs76;
	@%p43 bra 	$L__BB0_82;
	ld.global.u8 	%rs77, [%rd9+12];
	cvt.u16.u32 	%rs78, %r121;
	and.b16  	%rs79, %rs78, 255;
	setp.ne.s16 	%p44, %rs77, %rs79;
	@%p44 bra 	$L__BB0_82;
	ld.global.u8 	%rs80, [%rd9+13];
	shr.u16 	%rs82, %rs78, 8;
	setp.ne.s16 	%p45, %rs80, %rs82;
	@%p45 bra 	$L__BB0_82;
	ld.global.u8 	%rs83, [%rd9+14];
	{ .reg .b16 tmp; mov.b32 {tmp, %rs84}, %r121; }
	and.b16  	%rs85, %rs84, 255;
	setp.ne.s16 	%p46, %rs83, %rs85;
	@%p46 bra 	$L__BB0_82;
	ld.global.u8 	%rs86, [%rd9+15];
	shr.u32 	%r534, %r121, 24;
	cvt.u16.u32 	%rs87, %r534;
	setp.ne.s16 	%p47, %rs86, %rs87;
	@%p47 bra 	$L__BB0_82;
	ld.param.u64 	%rd88, [_Z19md5BruteForceKernelPhmmPb_param_3];
	add.u64 	%rd81, %SP, 240;
	add.u64 	%rd82, %SPL, 240;
	add.u64 	%rd83, %SP, 128;
	st.local.u64 	[%rd82], %rd83;
	mov.u64 	%rd84, $str$1;
	cvta.global.u64 	%rd85, %rd84;
	{ // callseq 0, 0
	.param .b64 param0;
	st.param.b64 	[param0], %rd85;
	.param .b64 param1;
	st.param.b64 	[param1], %rd81;
	.param .b32 retval0;
	call.uni (retval0), 
	vprintf, 
	(
	param0, 
	param1
	);
	ld.param.b32 	%r535, [retval0];
	} // callseq 0
	cvta.to.global.u64 	%rd86, %rd88;
	mov.b16 	%rs88, 1;
	st.global.u8 	[%rd86], %rs88;
$L__BB0_82:
	ret;

}


// ===== COMPILED SASS (sm_100) =====

	.target	sm_100

	.elftype	@"ET_EXEC"


//--------------------- .note.nv.tkinfo           --------------------------
	.section	.note.nv.tkinfo,"",@"SHT_NOTE"
	.sectionflags	@"SHF_NOTE_NV_TKINFO"
	.tkinfo
        /*0018*/ 	.word	0x00000002
        /*0030*/ 	.string	""
        /*0030*/ 	.string	"ptxas"
        /*0030*/ 	.string	"Cuda compilation tools, release 13.0, V13.0.88"
        /*0030*/ 	.string	"Build cuda_13.0.r13.0/compiler.36424714_0"
        /*0030*/ 	.string	"-arch sm_100 -m 64 "



//--------------------- .note.nv.cuinfo           --------------------------
	.section	.note.nv.cuinfo,"",@"SHT_NOTE"
	.sectionflags	@"SHF_NOTE_NV_CUINFO"
        /*0018*/ 	.short	0x0002
        /*001a*/ 	.short	0x0064
        /*001c*/ 	.short	0x0082
	.zero		2


//--------------------- .nv.info                  --------------------------
	.section	.nv.info,"",@"SHT_CUDA_INFO"
	.align	4


	//----- nvinfo : EIATTR_REGCOUNT
	.align		4
        /*0000*/ 	.byte	0x04, 0x2f
        /*0002*/ 	.short	(.L_5 - .L_4)
	.align		4
.L_4:
        /*0004*/ 	.word	index@(_Z19md5BruteForceKernelPhmmPb)
        /*0008*/ 	.word	0x00000020


	//----- nvinfo : EIATTR_FRAME_SIZE
	.align		4
.L_5:
        /*000c*/ 	.byte	0x04, 0x11
        /*000e*/ 	.short	(.L_7 - .L_6)
	.align		4
.L_6:
        /*0010*/ 	.word	index@(_Z19md5BruteForceKernelPhmmPb)
        /*0014*/ 	.word	0x00000100


	//----- nvinfo : EIATTR_MIN_STACK_SIZE
	.align		4
.L_7:
        /*0018*/ 	.byte	0x04, 0x12
        /*001a*/ 	.short	(.L_9 - .L_8)
	.align		4
.L_8:
        /*001c*/ 	.word	index@(_Z19md5BruteForceKernelPhmmPb)
        /*0020*/ 	.word	0x00000100
.L_9:


//--------------------- .nv.compat                --------------------------
	.section	.nv.compat,"",@"SHT_CUDA_COMPAT_INFO"
	.align	4
        /*0000*/ 	.byte	0x02, 0x09, 0x00, 0x00, 0x02, 0x02, 0x01, 0x00, 0x02, 0x05, 0x05, 0x00, 0x03, 0x07, 0x01, 0x01
        /*0010*/ 	.byte	0x02, 0x03, 0x00, 0x00, 0x02, 0x06, 0x01, 0x00, 0x04, 0x0b, 0x08, 0x00, 0x09, 0x00, 0x00, 0x00
        /*0020*/ 	.byte	0x00, 0x00, 0x00, 0x00


//--------------------- .nv.info._Z19md5BruteForceKernelPhmmPb --------------------------
	.section	.nv.info._Z19md5BruteForceKernelPhmmPb,"",@"SHT_CUDA_INFO"
	.sectionflags	@""
	.align	4


	//----- nvinfo : EIATTR_CUDA_API_VERSION
	.align		4
        /*0000*/ 	.byte	0x04, 0x37
        /*0002*/ 	.short	(.L_11 - .L_10)
.L_10:
        /*0004*/ 	.word	0x00000082


	//----- nvinfo : EIATTR_KPARAM_INFO
	.align		4
.L_11:
        /*0008*/ 	.byte	0x04, 0x17
        /*000a*/ 	.short	(.L_13 - .L_12)
.L_12:
        /*000c*/ 	.word	0x00000000
        /*0010*/ 	.short	0x0003
        /*0012*/ 	.short	0x0018
        /*0014*/ 	.byte	0x00, 0xf5, 0x21, 0x00


	//----- nvinfo : EIATTR_KPARAM_INFO
	.align		4
.L_13:
        /*0018*/ 	.byte	0x04, 0x17
        /*001a*/ 	.short	(.L_15 - .L_14)
.L_14:
        /*001c*/ 	.word	0x00000000
        /*0020*/ 	.short	0x0002
        /*0022*/ 	.short	0x0010
        /*0024*/ 	.byte	0x00, 0xf0, 0x21, 0x00


	//----- nvinfo : EIATTR_KPARAM_INFO
	.align		4
.L_15:
        /*0028*/ 	.byte	0x04, 0x17
        /*002a*/ 	.short	(.L_17 - .L_16)
.L_16:
        /*002c*/ 	.word	0x00000000
        /*0030*/ 	.short	0x0001
        /*0032*/ 	.short	0x0008
        /*0034*/ 	.byte	0x00, 0xf0, 0x21, 0x00


	//----- nvinfo : EIATTR_KPARAM_INFO
	.align		4
.L_17:
        /*0038*/ 	.byte	0x04, 0x17
        /*003a*/ 	.short	(.L_19 - .L_18)
.L_18:
        /*003c*/ 	.word	0x00000000
        /*0040*/ 	.short	0x0000
        /*0042*/ 	.short	0x0000
        /*0044*/ 	.byte	0x00, 0xf5, 0x21, 0x00


	//----- nvinfo : EIATTR_SPARSE_MMA_MASK
	.align		4
.L_19:
        /*0048*/ 	.byte	0x03, 0x50
        /*004a*/ 	.short	0x0000


	//----- nvinfo : EIATTR_MAXREG_COUNT
	.align		4
        /*004c*/ 	.byte	0x03, 0x1b
        /*004e*/ 	.short	0x00ff


	//----- nvinfo : EIATTR_EXTERNS
	.align		4
        /*0050*/ 	.byte	0x04, 0x0f
        /*0052*/ 	.short	(.L_21 - .L_20)


	//   ....[0]....
	.align		4
.L_20:
        /*0054*/ 	.word	index@(vprintf)


	//----- nvinfo : EIATTR_MERCURY_ISA_VERSION
	.align		4
.L_21:
        /*0058*/ 	.byte	0x03, 0x5f
        /*005a*/ 	.short	0x0101


	//----- nvinfo : EIATTR_VRC_CTA_INIT_COUNT
	.align		4
        /*005c*/ 	.byte	0x02, 0x4a
	.zero		1
	.zero		1


	//----- nvinfo : EIATTR_SYSCALL_OFFSETS
	.align		4
        /*0060*/ 	.byte	0x04, 0x46
        /*0062*/ 	.short	(.L_23 - .L_22)


	//   ....[0]....
.L_22:
        /*0064*/ 	.word	0x00002ae0


	//----- nvinfo : EIATTR_EXIT_INSTR_OFFSETS
	.align		4
.L_23:
        /*0068*/ 	.byte	0x04, 0x1c
        /*006a*/ 	.short	(.L_25 - .L_24)


	//   ....[0]....
.L_24:
        /*006c*/ 	.word	0x00000160


	//   ....[1]....
        /*0070*/ 	.word	0x00002530


	//   ....[2]....
        /*0074*/ 	.word	0x00002590


	//   ....[3]....
        /*0078*/ 	.word	0x000025e0


	//   ....[4]....
        /*007c*/ 	.word	0x00002630


	//   ....[5]....
        /*0080*/ 	.word	0x00002680


	//   ....[6]....
        /*0084*/ 	.word	0x000026e0


	//   ....[7]....
        /*0088*/ 	.word	0x00002730


	//   ....[8]....
        /*008c*/ 	.word	0x00002780


	//   ....[9]....
        /*0090*/ 	.word	0x000027d0


	//   ....[10]....
        /*0094*/ 	.word	0x00002830


	//   ....[11]....
        /*0098*/ 	.word	0x00002880


	//   ....[12]....
        /*009c*/ 	.word	0x000028d0


	//   ....[13]....
        /*00a0*/ 	.word	0x00002920


	//   ....[14]....
        /*00a4*/ 	.word	0x00002980


	//   ....[15]....
        /*00a8*/ 	.word	0x000029d0


	//   ....[16]....
        /*00ac*/ 	.word	0x00002a20


	//   ....[17]....
        /*00b0*/ 	.word	0x00002b20


	//----- nvinfo : EIATTR_CRS_STACK_SIZE
	.align		4
.L_25:
        /*00b4*/ 	.byte	0x04, 0x1e
        /*00b6*/ 	.short	(.L_27 - .L_26)
.L_26:
        /*00b8*/ 	.word	0x00000000


	//----- nvinfo : EIATTR_CBANK_PARAM_SIZE
	.align		4
.L_27:
        /*00bc*/ 	.byte	0x03, 0x19
        /*00be*/ 	.short	0x0020


	//----- nvinfo : EIATTR_PARAM_CBANK
	.align		4
        /*00c0*/ 	.byte	0x04, 0x0a
        /*00c2*/ 	.short	(.L_29 - .L_28)
	.align		4
.L_28:
        /*00c4*/ 	.word	index@(.nv.constant0._Z19md5BruteForceKernelPhmmPb)
        /*00c8*/ 	.short	0x0380
        /*00ca*/ 	.short	0x0020


	//----- nvinfo : EIATTR_SW_WAR
	.align		4
.L_29:
        /*00cc*/ 	.byte	0x04, 0x36
        /*00ce*/ 	.short	(.L_31 - .L_30)
.L_30:
        /*00d0*/ 	.word	0x00000008
.L_31:


//--------------------- .nv.callgraph             --------------------------
	.section	.nv.callgraph,"",@"SHT_CUDA_CALLGRAPH"
	.align	4
	.sectionentsize	8
	.align		4
        /*0000*/ 	.word	0x00000000
	.align		4
        /*0004*/ 	.word	0xffffffff
	.align		4
        /*0008*/ 	.word	index@(_Z19md5BruteForceKernelPhmmPb)
	.align		4
        /*000c*/ 	.word	index@(vprintf)
	.align		4
        /*0010*/ 	.word	0x00000000
	.align		4
        /*0014*/ 	.word	0xfffffffe
	.align		4
        /*0018*/ 	.word	0x00000000
	.align		4
        /*001c*/ 	.word	0xfffffffd
	.align		4
        /*0020*/ 	.word	0x00000000
	.align		4
        /*0024*/ 	.word	0xfffffffc


//--------------------- .nv.constant4             --------------------------
	.section	.nv.constant4,"a",@progbits
	.align	8
	.align		8
.nv.constant4:
        /*0000*/ 	.dword	vprintf
	.align		8
        /*0008*/ 	.dword	S
	.align		8
        /*0010*/ 	.dword	K
	.align		8
        /*0018*/ 	.dword	$str
	.align		8
        /*0020*/ 	.dword	$str$1


//--------------------- .text._Z19md5BruteForceKernelPhmmPb --------------------------
	.section	.text._Z19md5BruteForceKernelPhmmPb,"ax",@progbits
	.align	128
        .global         _Z19md5BruteForceKernelPhmmPb
        .type           _Z19md5BruteForceKernelPhmmPb,@function
        .size           _Z19md5BruteForceKernelPhmmPb,(.L_x_30 - _Z19md5BruteForceKernelPhmmPb)
        .other          _Z19md5BruteForceKernelPhmmPb,@"STO_CUDA_ENTRY STV_DEFAULT"
_Z19md5BruteForceKernelPhmmPb:
.text._Z19md5BruteForceKernelPhmmPb:
[----:B------:R-:W0:Y:S08]  /*0000*/  LDC R1, c[0x0][0x37c] ;  /* 0x0000df00ff017b82 */ /* 0x000e300000000800 */
[----:B------:R-:W1:Y:S01]  /*0010*/  LDC.64 R2, c[0x0][0x398] ;  /* 0x0000e600ff027b82 */ /* 0x000e620000000a00 */
[----:B------:R-:W1:Y:S01]  /*0020*/  LDCU.64 UR36, c[0x0][0x358] ;  /* 0x00006b00ff2477ac */ /* 0x000e620008000a00 */
[----:B------:R-:W2:Y:S01]  /*0030*/  S2R R5, SR_TID.X ;  /* 0x0000000000057919 */ /* 0x000ea20000002100 */
[----:B0-----:R-:W-:Y:S01]  /*0040*/  VIADD R1, R1, 0xffffff00 ;  /* 0xffffff0001017836 */ /* 0x001fe20000000000 */
[----:B------:R-:W0:Y:S04]  /*0050*/  LDCU UR7, c[0x0][0x2fc] ;  /* 0x00005f80ff0777ac */ /* 0x000e280008000800 */
[----:B------:R-:W2:Y:S01]  /*0060*/  S2UR UR6, SR_CTAID.X ;  /* 0x00000000000679c3 */ /* 0x000ea20000002500 */
[----:B------:R-:W3:Y:S01]  /*0070*/  LDCU.64 UR8, c[0x0][0x388] ;  /* 0x00007100ff0877ac */ /* 0x000ee20008000a00 */
[----:B------:R-:W3:Y:S01]  /*0080*/  LDCU.64 UR4, c[0x0][0x390] ;  /* 0x00007200ff0477ac */ /* 0x000ee20008000a00 */
[----:B-1----:R-:W4:Y:S05]  /*0090*/  LDG.E.U8 R2, desc[UR36][R2.64] ;  /* 0x0000002402027981 */ /* 0x002f2a000c1e1100 */
[----:B------:R-:W2:Y:S01]  /*00a0*/  LDC R18, c[0x0][0x360] ;  /* 0x0000d800ff127b82 */ /* 0x000ea20000000800 */
[----:B---3--:R-:W-:-:S04]  /*00b0*/  UIADD3 UR4, UP0, UPT, UR8, UR4, URZ ;  /* 0x0000000408047290 */ /* 0x008fc8000ff1e0ff */
[----:B------:R-:W-:Y:S01]  /*00c0*/  UIADD3.X UR5, UPT, UPT, UR9, UR5, URZ, UP0, !UPT ;  /* 0x0000000509057290 */ /* 0x000fe200087fe4ff */
[----:B--2---:R-:W-:Y:S01]  /*00d0*/  IMAD R18, R18, UR6, R5 ;  /* 0x0000000612127c24 */ /* 0x004fe2000f8e0205 */
[----:B------:R-:W1:Y:S04]  /*00e0*/  LDCU UR6, c[0x0][0x2f8] ;  /* 0x00005f00ff0677ac */ /* 0x000e680008000800 */
[----:B------:R-:W-:-:S05]  /*00f0*/  IADD3 R18, P1, PT, R18, UR8, RZ ;  /* 0x0000000812127c10 */ /* 0x000fca000ff3e0ff */
[----:B------:R-:W-:Y:S01]  /*0100*/  IMAD.X R19, RZ, RZ, UR9, P1 ;  /* 0x00000009ff137e24 */ /* 0x000fe200088e06ff */
[----:B------:R-:W-:Y:S02]  /*0110*/  ISETP.GE.U32.AND P1, PT, R18, UR4, PT ;  /* 0x0000000412007c0c */ /* 0x000fe4000bf26070 */
[----:B----4-:R-:W-:-:S04]  /*0120*/  ISETP.NE.AND P0, PT, R2, RZ, PT ;  /* 0x000000ff0200720c */ /* 0x010fc80003f05270 */
[----:B------:R-:W-:Y:S02]  /*0130*/  ISETP.GE.U32.OR.EX P0, PT, R19, UR5, P0, P1 ;  /* 0x0000000513007c0c */ /* 0x000fe40008706510 */
[----:B-1----:R-:W-:-:S05]  /*0140*/  IADD3 R6, P1, PT, R1, UR6, RZ ;  /* 0x0000000601067c10 */ /* 0x002fca000ff3e0ff */
[----:B0-----:R-:W-:-:S06]  /*0150*/  IMAD.X R7, RZ, RZ, UR7, P1 ;  /* 0x00000007ff077e24 */ /* 0x001fcc00088e06ff */
[----:B------:R-:W-:Y:S05]  /*0160*/  @P0 EXIT ;  /* 0x000000000000094d */ /* 0x000fea0003800000 */
[--C-:B------:R-:W-:Y:S01]  /*0170*/  SHF.R.U32.HI R12, RZ, 0x1, R19.reuse ;  /* 0x00000001ff0c7819 */ /* 0x100fe20000011613 */
[----:B------:R-:W-:Y:S01]  /*0180*/  IMAD.WIDE.U32 R2, R19, -0x5ed5a4e5, RZ ;  /* 0xa12a5b1b13027825 */ /* 0x000fe200078e00ff */
[--C-:B------:R-:W-:Y:S01]  /*0190*/  SHF.R.U32.HI R0, RZ, 0x3, R19.reuse ;  /* 0x00000003ff007819 */ /* 0x100fe20000011613 */
[----:B------:R-:W0:Y:S01]  /*01a0*/  LDCU.64 UR4, c[0x4][0x18] ;  /* 0x01000300ff0477ac */ /* 0x000e220008000a00 */
[--C-:B------:R-:W-:Y:S01]  /*01b0*/  SHF.R.U64 R17, R18, 0x1, R19.reuse ;  /* 0x0000000112117819 */ /* 0x100fe20000001213 */
[----:B------:R-:W-:Y:S01]  /*01c0*/  IMAD.WIDE.U32 R8, R12, 0x10842109, RZ ;  /* 0x108421090c087825 */ /* 0x000fe200078e00ff */
[----:B------:R-:W-:-:S03]  /*01d0*/  SHF.R.U64 R13, R18, 0x3, R19 ;  /* 0x00000003120d7819 */ /* 0x000fc60000001213 */
[----:B------:R-:W-:-:S04]  /*01e0*/  IMAD.WIDE.U32 R4, R19, -0x14f5629b, RZ ;  /* 0xeb0a9d6513047825 */ /* 0x000fc800078e00ff */
[----:B------:R-:W-:-:S04]  /*01f0*/  IMAD.WIDE.U32 R10, R18, -0x5ed5a4e5, RZ ;  /* 0xa12a5b1b120a7825 */ /* 0x000fc800078e00ff */
[----:B------:R-:W-:-:S04]  /*0200*/  IMAD.WIDE.U32 R2, P5, R18, 0x22190a63, R2 ;  /* 0x22190a6312027825 */ /* 0x000fc800078a0002 */
[----:B------:R-:W-:Y:S01]  /*0210*/  IMAD.WIDE.U32 R20, R0, -0x6a26dbc3, RZ ;  /* 0x95d9243d00147825 */ /* 0x000fe200078e00ff */
[----:B------:R-:W-:-:S03]  /*0220*/  IADD3 RZ, P1, PT, R11, R2, RZ ;  /* 0x000000020bff7210 */ /* 0x000fc60007f3e0ff */
[----:B------:R-:W-:-:S04]  /*0230*/  IMAD.WIDE.U32 R8, P0, R17, -0x7bdef7be, R8 ;  /* 0x8421084211087825 */ /* 0x000fc80007800008 */
[----:B------:R-:W-:-:S04]  /*0240*/  IMAD.WIDE.U32 R14, R18, -0x14f5629b, RZ ;  /* 0xeb0a9d65120e7825 */ /* 0x000fc800078e00ff */
[----:B------:R-:W-:-:S04]  /*0250*/  IMAD.WIDE.U32 R4, P6, R18, 0x48aa9357, R4 ;  /* 0x48aa935712047825 */ /* 0x000fc800078c0004 */
[----:B------:R-:W-:Y:S01]  /*0260*/  IMAD.WIDE.U32 R16, R17, 0x10842109, RZ ;  /* 0x1084210911107825 */ /* 0x000fe200078e00ff */
[----:B------:R-:W-:-:S03]  /*0270*/  IADD3 RZ, P3, PT, R15, R4, RZ ;  /* 0x000000040fff7210 */ /* 0x000fc60007f7e0ff */
[----:B------:R-:W-:Y:S01]  /*0280*/  IMAD.WIDE.U32 R10, P2, R13, 0x23329f5e, R20 ;  /* 0x23329f5e0d0a7825 */ /* 0x000fe20007840014 */
[----:B------:R-:W-:-:S03]  /*0290*/  IADD3 RZ, P4, PT, R17, R8, RZ ;  /* 0x0000000811ff7210 */ /* 0x000fc60007f9e0ff */
[----:B------:R-:W-:-:S04]  /*02a0*/  IMAD.WIDE.U32 R20, R13, -0x6a26dbc3, RZ ;  /* 0x95d9243d0d147825 */ /* 0x000fc800078e00ff */
[----:B------:R-:W-:Y:S01]  /*02b0*/  IMAD.X R23, RZ, RZ, RZ, P5 ;  /* 0x000000ffff177224 */ /* 0x000fe200028e06ff */
[----:B------:R-:W-:Y:S01]  /*02c0*/  IADD3 RZ, P5, PT, R21, R10, RZ ;  /* 0x0000000a15ff7210 */ /* 0x000fe20007fbe0ff */
[----:B------:R-:W-:Y:S02]  /*02d0*/  IMAD.MOV.U32 R22, RZ, RZ, R3 ;  /* 0x000000ffff167224 */ /* 0x000fe400078e0003 */
[----:B------:R-:W-:Y:S02]  /*02e0*/  IMAD.X R17, RZ, RZ, RZ, P6 ;  /* 0x000000ffff117224 */ /* 0x000fe400030e06ff */
[----:B------:R-:W-:Y:S02]  /*02f0*/  IMAD.MOV.U32 R16, RZ, RZ, R5 ;  /* 0x000000ffff107224 */ /* 0x000fe400078e0005 */
[----:B------:R-:W-:-:S04]  /*0300*/  IMAD.WIDE.U32.X R2, R19, 0x22190a63, R22, P1 ;  /* 0x22190a6313027825 */ /* 0x000fc800008e0416 */
[----:B------:R-:W-:Y:S01]  /*0310*/  IMAD.X R21, RZ, RZ, RZ, P0 ;  /* 0x000000ffff157224 */ /* 0x000fe200000e06ff */
[----:B------:R-:W-:Y:S01]  /*0320*/  SHF.R.U32.HI R23, RZ, 0x9, R3 ;  /* 0x00000009ff177819 */ /* 0x000fe20000011603 */
[----:B------:R-:W-:Y:S01]  /*0330*/  IMAD.MOV.U32 R20, RZ, RZ, R9 ;  /* 0x000000ffff147224 */ /* 0x000fe200078e0009 */
[----:B------:R-:W-:Y:S01]  /*0340*/  SHF.R.U64 R22, R2, 0x9, R3 ;  /* 0x0000000902167819 */ /* 0x000fe20000001203 */
[----:B------:R-:W-:Y:S02]  /*0350*/  IMAD.X R15, RZ, RZ, RZ, P2 ;  /* 0x000000ffff0f7224 */ /* 0x000fe400010e06ff */
[----:B------:R-:W-:Y:S02]  /*0360*/  IMAD.MOV.U32 R14, RZ, RZ, R11 ;  /* 0x000000ffff0e7224 */ /* 0x000fe400078e000b */
[----:B------:R-:W-:-:S04]  /*0370*/  IMAD.WIDE.U32.X R16, R19, 0x48aa9357, R16, P3 ;  /* 0x48aa935713107825 */ /* 0x000fc800018e0410 */
[----:B------:R-:W-:Y:S01]  /*0380*/  IMAD.WIDE.U32.X R12, R12, -0x7bdef7be, R20, P4 ;  /* 0x842108420c0c7825 */ /* 0x000fe200020e0414 */
[--C-:B------:R-:W-:Y:S02]  /*0390*/  SHF.R.U64 R10, R16, 0x16, R17.reuse ;  /* 0x00000016100a7819 */ /* 0x100fe40000001211 */
[----:B------:R-:W-:Y:S01]  /*03a0*/  SHF.R.U32.HI R11, RZ, 0x16, R17 ;  /* 0x00000016ff0b7819 */ /* 0x000fe20000011611 */
[----:B------:R-:W-:Y:S01]  /*03b0*/  IMAD.WIDE.U32.X R14, R0, 0x23329f5e, R14, P5 ;  /* 0x23329f5e000e7825 */ /* 0x000fe200028e040e */
[--C-:B------:R-:W-:Y:S02]  /*03c0*/  SHF.R.U64 R12, R12, 0x4, R13.reuse ;  /* 0x000000040c0c7819 */ /* 0x100fe4000000120d */
[----:B------:R-:W-:Y:S01]  /*03d0*/  SHF.R.U32.HI R13, RZ, 0x4, R13 ;  /* 0x00000004ff0d7819 */ /* 0x000fe2000001160d */
[----:B------:R-:W-:Y:S01]  /*03e0*/  IMAD.WIDE.U32 R16, R23, 0x10842109, RZ ;  /* 0x1084210917107825 */ /* 0x000fe200078e00ff */
[--C-:B------:R-:W-:Y:S02]  /*03f0*/  SHF.R.U32.HI R5, RZ, 0xc, R15.reuse ;  /* 0x0000000cff057819 */ /* 0x100fe4000001160f */
[----:B------:R-:W-:Y:S01]  /*0400*/  SHF.R.U64 R4, R14, 0xc, R15 ;  /* 0x0000000c0e047819 */ /* 0x000fe2000000120f */
[----:B------:R-:W-:-:S04]  /*0410*/  IMAD.WIDE.U32 R14, R22, 0x10842109, RZ ;  /* 0x10842109160e7825 */ /* 0x000fc800078e00ff */
[----:B------:R-:W-:-:S04]  /*0420*/  IMAD.WIDE.U32 R16, P6, R22, 0x4210842, R16 ;  /* 0x0421084216107825 */ /* 0x000fc800078c0010 */
[----:B------:R-:W-:Y:S01]  /*0430*/  IMAD.WIDE.U32 R20, R13, 0x21084211, RZ ;  /* 0x210842110d147825 */ /* 0x000fe200078e00ff */
[----:B------:R-:W-:-:S03]  /*0440*/  IADD3 RZ, P2, PT, R15, R16, RZ ;  /* 0x000000100fff7210 */ /* 0x000fc60007f5e0ff */
[----:B------:R-:W-:-:S04]  /*0450*/  IMAD.WIDE.U32 R8, R5, 0x10842109, RZ ;  /* 0x1084210905087825 */ /* 0x000fc800078e00ff */
[----:B------:R-:W-:-:S04]  /*0460*/  IMAD.WIDE.U32 R2, R11, 0x10842109, RZ ;  /* 0x108421090b027825 */ /* 0x000fc800078e00ff */
[----:B------:R-:W-:-:S04]  /*0470*/  IMAD.WIDE.U32 R14, R12, 0x21084211, RZ ;  /* 0x210842110c0e7825 */ /* 0x000fc800078e00ff */
[----:B------:R-:W-:-:S04]  /*0480*/  IMAD.WIDE.U32 R20, P5, R12, 0x8421084, R20 ;  /* 0x084210840c147825 */ /* 0x000fc800078a0014 */
[----:B------:R-:W-:Y:S01]  /*0490*/  IMAD.WIDE.U32 R26, R4, 0x10842109, RZ ;  /* 0x10842109041a7825 */ /* 0x000fe200078e00ff */
[----:B------:R-:W-:-:S03]  /*04a0*/  IADD3 RZ, P4, PT, R15, R20, RZ ;  /* 0x000000140fff7210 */ /* 0x000fc60007f9e0ff */
[----:B------:R-:W-:-:S04]  /*04b0*/  IMAD.WIDE.U32 R8, P3, R4, 0x4210842, R8 ;  /* 0x0421084204087825 */ /* 0x000fc80007860008 */
[----:B------:R-:W-:-:S04]  /*04c0*/  IMAD.WIDE.U32 R24, R10, 0x10842109, RZ ;  /* 0x108421090a187825 */ /* 0x000fc800078e00ff */
[----:B------:R-:W-:-:S04]  /*04d0*/  IMAD.WIDE.U32 R2, P1, R10, 0x4210842, R2 ;  /* 0x042108420a027825 */ /* 0x000fc80007820002 */
[----:B------:R-:W-:Y:S01]  /*04e0*/  IMAD.X R15, RZ, RZ, RZ, P5 ;  /* 0x000000ffff0f7224 */ /* 0x000fe200028e06ff */
[----:B------:R-:W-:Y:S01]  /*04f0*/  IADD3 RZ, P5, PT, R27, R8, RZ ;  /* 0x000000081bff7210 */ /* 0x000fe20007fbe0ff */
[----:B------:R-:W-:Y:S01]  /*0500*/  IMAD.WIDE.U32 R18, R12, -0x3e, R18 ;  /* 0xffffffc20c127825 */ /* 0x000fe200078e0012 */
[----:B------:R-:W-:-:S03]  /*0510*/  IADD3 RZ, P0, PT, R25, R2, RZ ;  /* 0x0000000219ff7210 */ /* 0x000fc60007f1e0ff */
[----:B------:R-:W-:Y:S02]  /*0520*/  IMAD R27, R13, -0x3e, RZ ;  /* 0xffffffc20d1b7824 */ /* 0x000fe400078e02ff */
[----:B------:R-:W-:Y:S02]  /*0530*/  IMAD.X R25, RZ, RZ, RZ, P6 ;  /* 0x000000ffff197224 */ /* 0x000fe400030e06ff */
[----:B------:R-:W-:Y:S01]  /*0540*/  IMAD.MOV.U32 R24, RZ, RZ, R17 ;  /* 0x000000ffff187224 */ /* 0x000fe200078e0011 */
[----:B------:R-:W-:Y:S01]  /*0550*/  IADD3 R0, PT, PT, R19, -R12, R27 ;  /* 0x8000000c13007210 */ /* 0x000fe20007ffe01b */
[----:B------:R-:W-:Y:S02]  /*0560*/  IMAD.MOV.U32 R14, RZ, RZ, R21 ;  /* 0x000000ffff0e7224 */ /* 0x000fe400078e0015 */
[----:B------:R-:W-:Y:S01]  /*0570*/  IMAD.X R21, RZ, RZ, RZ, P1 ;  /* 0x000000ffff157224 */ /* 0x000fe200008e06ff */
[----:B0-----:R-:W-:Y:S01]  /*0580*/  IADD3 R2, P1, PT, R18, UR4, RZ ;  /* 0x0000000412027c10 */ /* 0x001fe2000ff3e0ff */
[----:B------:R-:W-:-:S04]  /*0590*/  IMAD.WIDE.U32.X R16, R23, 0x4210842, R24, P2 ;  /* 0x0421084217107825 */ /* 0x000fc800010e0418 */
[----:B------:R-:W-:-:S04]  /*05a0*/  IMAD.WIDE.U32.X R14, R13, 0x8421084, R14, P4 ;  /* 0x084210840d0e7825 */ /* 0x000fc800020e040e */
[----:B------:R-:W-:Y:S02]  /*05b0*/  IMAD.X R19, RZ, RZ, RZ, P3 ;  /* 0x000000ffff137224 */ /* 0x000fe400018e06ff */
[----:B------:R-:W-:Y:S01]  /*05c0*/  IMAD.MOV.U32 R20, RZ, RZ, R3 ;  /* 0x000000ffff147224 */ /* 0x000fe200078e0003 */
[----:B------:R-:W-:Y:S01]  /*05d0*/  SHF.R.U64 R3, R14, 0x1, R15 ;  /* 0x000000010e037819 */ /* 0x000fe2000000120f */
[----:B------:R-:W-:Y:S01]  /*05e0*/  IMAD.MOV.U32 R18, RZ, RZ, R9 ;  /* 0x000000ffff127224 */ /* 0x000fe200078e0009 */
[----:B------:R-:W-:Y:S01]  /*05f0*/  SHF.R.U32.HI R14, RZ, 0x1, R15 ;  /* 0x00000001ff0e7819 */ /* 0x000fe2000001160f */
[----:B------:R-:W-:-:S04]  /*0600*/  IMAD.WIDE.U32.X R20, R11, 0x4210842, R20, P0 ;  /* 0x042108420b147825 */ /* 0x000fc800000e0414 */
[----:B------:R-:W-:-:S04]  /*0610*/  IMAD.WIDE.U32.X R18, R5, 0x4210842, R18, P5 ;  /* 0x0421084205127825 */ /* 0x000fc800028e0412 */
[----:B------:R-:W-:-:S04]  /*0620*/  IMAD.WIDE.U32 R22, R16, -0x3e, R22 ;  /* 0xffffffc210167825 */ /* 0x000fc800078e0016 */
[----:B------:R-:W-:Y:S01]  /*0630*/  IMAD R17, R17, -0x3e, RZ ;  /* 0xffffffc211117824 */ /* 0x000fe200078e02ff */
[----:B------:R-:W-:Y:S01]  /*0640*/  IADD3 R22, P0, PT, R22, UR4, RZ ;  /* 0x0000000416167c10 */ /* 0x000fe2000ff1e0ff */
[----:B------:R-:W-:-:S03]  /*0650*/  IMAD.WIDE.U32 R10, R20, -0x3e, R10 ;  /* 0xffffffc2140a7825 */ /* 0x000fc600078e000a */
[----:B------:R-:W-:Y:S01]  /*0660*/  IADD3 R17, PT, PT, R23, -R16, R17 ;  /* 0x8000001017117210 */ /* 0x000fe20007ffe011 */
[----:B------:R-:W-:Y:S02]  /*0670*/  IMAD R15, R21, -0x3e, RZ ;  /* 0xffffffc2150f7824 */ /* 0x000fe400078e02ff */
[----:B------:R-:W-:Y:S01]  /*0680*/  IMAD.WIDE.U32 R4, R18, -0x3e, R4 ;  /* 0xffffffc212047825 */ /* 0x000fe200078e0004 */
[----:B------:R-:W-:Y:S02]  /*0690*/  IADD3.X R23, PT, PT, R17, UR5, RZ, P0, !PT ;  /* 0x0000000511177c10 */ /* 0x000fe400087fe4ff */
[----:B------:R-:W-:Y:S01]  /*06a0*/  IADD3 R20, PT, PT, R11, -R20, R15 ;  /* 0x800000140b147210 */ /* 0x000fe20007ffe00f */
[----:B------:R-:W-:Y:S01]  /*06b0*/  IMAD R9, R19, -0x3e, RZ ;  /* 0xffffffc213097824 */ /* 0x000fe200078e02ff */
[----:B------:R-:W-:Y:S01]  /*06c0*/  IADD3 R4, P2, PT, R4, UR4, RZ ;  /* 0x0000000404047c10 */ /* 0x000fe2000ff5e0ff */
[----:B------:R-:W-:Y:S01]  /*06d0*/  IMAD.WIDE.U32 R12, R3, -0x3e, R12 ;  /* 0xffffffc2030c7825 */ /* 0x000fe200078e000c */
[----:B------:R-:W2:Y:S02]  /*06e0*/  LDG.E.U8.CONSTANT R23, desc[UR36][R22.64] ;  /* 0x0000002416177981 */ /* 0x000ea4000c1e9100 */
[----:B------:R-:W-:Y:S01]  /*06f0*/  IADD3 R18, PT, PT, R5, -R18, R9 ;  /* 0x8000001205127210 */ /* 0x000fe20007ffe009 */
[----:B------:R-:W-:Y:S01]  /*0700*/  IMAD R8, R14, -0x3e, RZ ;  /* 0xffffffc20e087824 */ /* 0x000fe200078e02ff */
[----:B------:R-:W-:-:S02]  /*0710*/  IADD3 R14, P3, PT, R10, UR4, RZ ;  /* 0x000000040a0e7c10 */ /* 0x000fc4000ff7e0ff */
[----:B------:R-:W-:Y:S02]  /*0720*/  IADD3 R16, P0, PT, R12, UR4, RZ ;  /* 0x000000040c107c10 */ /* 0x000fe4000ff1e0ff */
[----:B------:R-:W-:Y:S02]  /*0730*/  IADD3 R3, PT, PT, R13, -R3, R8 ;  /* 0x800000030d037210 */ /* 0x000fe40007ffe008 */
[----:B------:R-:W-:Y:S02]  /*0740*/  IADD3.X R15, PT, PT, R20, UR5, RZ, P3, !PT ;  /* 0x00000005140f7c10 */ /* 0x000fe40009ffe4ff */
[----:B------:R-:W-:Y:S02]  /*0750*/  IADD3.X R17, PT, PT, R3, UR5, RZ, P0, !PT ;  /* 0x0000000503117c10 */ /* 0x000fe400087fe4ff */
[----:B------:R-:W-:Y:S01]  /*0760*/  IADD3.X R5, PT, PT, R18, UR5, RZ, P2, !PT ;  /* 0x0000000512057c10 */ /* 0x000fe200097fe4ff */
[----:B------:R0:W3:Y:S01]  /*0770*/  LDG.E.U8.CONSTANT R21, desc[UR36][R14.64] ;  /* 0x000000240e157981 */ /* 0x0000e2000c1e9100 */
[----:B------:R-:W-:-:S03]  /*0780*/  IADD3.X R3, PT, PT, R0, UR5, RZ, P1, !PT ;  /* 0x0000000500037c10 */ /* 0x000fc60008ffe4ff */
[----:B------:R-:W2:Y:S04]  /*0790*/  LDG.E.U8.CONSTANT R16, desc[UR36][R16.64] ;  /* 0x0000002410107981 */ /* 0x000ea8000c1e9100 */
[----:B------:R2:W3:Y:S04]  /*07a0*/  LDG.E.U8.CONSTANT R20, desc[UR36][R4.64] ;  /* 0x0000002404147981 */ /* 0x0004e8000c1e9100 */
[----:B------:R1:W4:Y:S01]  /*07b0*/  LDG.E.U8.CONSTANT R0, desc[UR36][R2.64] ;  /* 0x0000002402007981 */ /* 0x000322000c1e9100 */
[----:B------:R-:W-:Y:S02]  /*07c0*/  IMAD.MOV.U32 R8, RZ, RZ, 0x67452301 ;  /* 0x67452301ff087424 */ /* 0x000fe400078e00ff */
[----:B------:R-:W-:-:S02]  /*07d0*/  IMAD.MOV.U32 R9, RZ, RZ, -0x10325477 ;  /* 0xefcdab89ff097424 */ /* 0x000fc400078e00ff */
[----:B------:R-:W-:Y:S02]  /*07e0*/  IMAD.MOV.U32 R10, RZ, RZ, -0x67452302 ;  /* 0x98badcfeff0a7424 */ /* 0x000fe400078e00ff */
[----:B------:R-:W-:Y:S01]  /*07f0*/  IMAD.MOV.U32 R11, RZ, RZ, 0x10325476 ;  /* 0x10325476ff0b7424 */ /* 0x000fe200078e00ff */
[----:B0-----:R-:W-:Y:S01]  /*0800*/  CS2R R14, SRZ ;  /* 0x00000000000e7805 */ /* 0x001fe2000001ff00 */
[----:B------:R-:W-:Y:S02]  /*0810*/  IMAD.MOV.U32 R18, RZ, RZ, 0x5 ;  /* 0x00000005ff127424 */ /* 0x000fe400078e00ff */
[----:B------:R-:W-:Y:S01]  /*0820*/  IMAD.MOV.U32 R19, RZ, RZ, 0x0 ;  /* 0x00000000ff137424 */ /* 0x000fe200078e00ff */
[----:B------:R0:W-:Y:S01]  /*0830*/  STL.128 [R1+0x90], R8 ;  /* 0x0000900801007387 */ /* 0x0001e20000100c00 */
[----:B------:R-:W-:Y:S02]  /*0840*/  IMAD.MOV.U32 R12, RZ, RZ, 0x80 ;  /* 0x00000080ff0c7424 */ /* 0x000fe400078e00ff */
[----:B------:R-:W-:Y:S01]  /*0850*/  IMAD.MOV.U32 R13, RZ, RZ, RZ ;  /* 0x000000ffff0d7224 */ /* 0x000fe200078e00ff */
[----:B------:R-:W-:Y:S04]  /*0860*/  STL.64 [R1+0x88], R18 ;  /* 0x0000881201007387 */ /* 0x000fe80000100a00 */
[----:B------:R-:W-:Y:S04]  /*0870*/  STL.128 [R1+0x40], R12 ;  /* 0x0000400c01007387 */ /* 0x000fe80000100c00 */
[----:B------:R-:W-:Y:S04]  /*0880*/  STL.128 [R1+0x50], RZ ;  /* 0x000050ff01007387 */ /* 0x000fe80000100c00 */
[----:B------:R-:W-:Y:S04]  /*0890*/  STL.128 [R1+0x60], RZ ;  /* 0x000060ff01007387 */ /* 0x000fe80000100c00 */
[----:B------:R-:W-:Y:S01]  /*08a0*/  STL.128 [R1+0x70], RZ ;  /* 0x000070ff01007387 */ /* 0x000fe20000100c00 */
[----:B------:R-:W-:-:S02]  /*08b0*/  IMAD.MOV.U32 R24, RZ, RZ, RZ ;  /* 0x000000ffff187224 */ /* 0x000fc400078e00ff */
[----:B0-----:R-:W-:Y:S01]  /*08c0*/  IMAD.MOV.U32 R10, RZ, RZ, 0x5 ;  /* 0x00000005ff0a7424 */ /* 0x001fe200078e00ff */
[----:B--2---:R-:W-:Y:S02]  /*08d0*/  PRMT R4, R16, 0x7604, R23 ;  /* 0x0000760410047816 */ /* 0x004fe40000000017 */
[----:B-1----:R-:W-:Y:S02]  /*08e0*/  PRMT R3, R23, 0x3340, R16 ;  /* 0x0000334017037816 */ /* 0x002fe40000000010 */
[----:B---3--:R-:W-:Y:S02]  /*08f0*/  PRMT R5, R20, 0x7604, R21 ;  /* 0x0000760414057816 */ /* 0x008fe40000000015 */
[----:B------:R-:W-:Y:S01]  /*0900*/  PRMT R2, R21, 0x3340, R20 ;  /* 0x0000334015027816 */ /* 0x000fe20000000014 */
[----:B------:R-:W-:Y:S01]  /*0910*/  IMAD.MOV.U32 R20, RZ, RZ, 0x38 ;  /* 0x00000038ff147424 */ /* 0x000fe200078e00ff */
[----:B------:R-:W-:Y:S01]  /*0920*/  PRMT R17, R5, 0x5410, R4 ;  /* 0x0000541005117816 */ /* 0x000fe20000000004 */
[----:B------:R-:W-:Y:S01]  /*0930*/  IMAD.MOV.U32 R21, RZ, RZ, 0x0 ;  /* 0x00000000ff157424 */ /* 0x000fe200078e00ff */
[----:B----4-:R-:W-:-:S02]  /*0940*/  PRMT R16, RZ, 0x7604, R0 ;  /* 0x00007604ff107816 */ /* 0x010fc40000000000 */
[----:B------:R-:W-:Y:S01]  /*0950*/  PRMT R8, R2, 0x5410, R3 ;  /* 0x0000541002087816 */ /* 0x000fe20000000003 */
[----:B------:R-:W-:Y:S04]  /*0960*/  STL [R1+0x80], R17 ;  /* 0x0000801101007387 */ /* 0x000fe80000100800 */
[----:B------:R-:W-:Y:S04]  /*0970*/  STL.64 [R1+0x88], R20 ;  /* 0x0000881401007387 */ /* 0x000fe80000100a00 */
[----:B------:R-:W-:Y:S04]  /*0980*/  STL.U16 [R1+0x84], R16 ;  /* 0x0000841001007387 */ /* 0x000fe80000100400 */
[----:B------:R-:W-:Y:S01]  /*0990*/  STL [R1+0xa0], R8 ;  /* 0x0000a00801007387 */ /* 0x000fe20000100800 */
[----:B------:R-:W-:-:S02]  /*09a0*/  IMAD.MOV.U32 R5, RZ, RZ, R1 ;  /* 0x000000ffff057224 */ /* 0x000fc400078e0001 */
[----:B------:R-:W-:Y:S01]  /*09b0*/  IMAD.MOV.U32 R4, RZ, RZ, -0x10325477 ;  /* 0xefcdab89ff047424 */ /* 0x000fe200078e00ff */
[----:B------:R0:W-:Y:S01]  /*09c0*/  STL.U8 [R1+0xa4], R0 ;  /* 0x0000a40001007387 */ /* 0x0001e20000100000 */
[----:B------:R-:W-:Y:S02]  /*09d0*/  IMAD.MOV.U32 R3, RZ, RZ, 0x67452301 ;  /* 0x67452301ff037424 */ /* 0x000fe400078e00ff */
[----:B------:R-:W-:Y:S02]  /*09e0*/  IMAD.MOV.U32 R2, RZ, RZ, 0x10325476 ;  /* 0x10325476ff027424 */ /* 0x000fe400078e00ff */
[----:B0-----:R-:W-:-:S07]  /*09f0*/  IMAD.MOV.U32 R0, RZ, RZ, -0x67452302 ;  /* 0x98badcfeff007424 */ /* 0x001fce00078e00ff */
.L_x_14:
[----:B0-----:R-:W-:-:S06]  /*0a00*/  IMAD.IADD R8, R1, 0x1, R24 ;  /* 0x0000000101087824 */ /* 0x001fcc00078e0218 */
[----:B------:R-:W2:Y:S01]  /*0a10*/  LDL.U8 R8, [R8+0x40] ;  /* 0x0000400008087983 */ /* 0x000ea20000100000 */
[----:B------:R-:W-:Y:S02]  /*0a20*/  IMAD.IADD R9, R1, 0x1, R10 ;  /* 0x0000000101097824 */ /* 0x000fe400078e020a */
[----:B------:R-:W-:Y:S02]  /*0a30*/  VIADD R10, R10, 0x1 ;  /* 0x000000010a0a7836 */ /* 0x000fe40000000000 */
[----:B------:R-:W-:-:S03]  /*0a40*/  VIADD R24, R24, 0x1 ;  /* 0x0000000118187836 */ /* 0x000fc60000000000 */
[----:B------:R-:W-:Y:S02]  /*0a50*/  LOP3.LUT P1, RZ, R10, 0x3f, RZ, 0xc0, !PT ;  /* 0x0000003f0aff7812 */ /* 0x000fe4000782c0ff */
[----:B------:R-:W-:Y:S01]  /*0a60*/  ISETP.NE.AND P0, PT, R24, 0x33, PT ;  /* 0x000000331800780c */ /* 0x000fe20003f05270 */
[----:B--2---:R0:W-:Y:S10]  /*0a70*/  STL.U8 [R9+0xa0], R8 ;  /* 0x0000a00809007387 */ /* 0x0041f40000100000 */
[----:B------:R-:W-:Y:S05]  /*0a80*/  @P1 BRA `(.L_x_0) ;  /* 0x0000000c00601947 */ /* 0x000fea0003800000 */
[----:B------:R-:W2:Y:S01]  /*0a90*/  LDL.128 R16, [R1+0xa0] ;  /* 0x0000a00001107983 */ /* 0x000ea20000100c00 */
[----:B------:R-:W1:Y:S03]  /*0aa0*/  LDC.64 R28, c[0x4][0x10] ;  /* 0x01000400ff1c7b82 */ /* 0x000e660000000a00 */
[----:B------:R-:W3:Y:S04]  /*0ab0*/  LDL.128 R12, [R1+0xb0] ;  /* 0x0000b000010c7983 */ /* 0x000ee80000100c00 */
[----:B------:R-:W4:Y:S04]  /*0ac0*/  LDL.128 R20, [R1+0xc0] ;  /* 0x0000c00001147983 */ /* 0x000f280000100c00 */
[----:B0-----:R-:W5:Y:S01]  /*0ad0*/  LDL.128 R8, [R1+0xd0] ;  /* 0x0000d00001087983 */ /* 0x001f620000100c00 */
[----:B--2---:R-:W-:-:S02]  /*0ae0*/  PRMT R25, R17, 0x7772, RZ ;  /* 0x0000777211197816 */ /* 0x004fc400000000ff */
[----:B------:R-:W-:-:S03]  /*0af0*/  PRMT R27, R17, 0x7770, RZ ;  /* 0x00007770111b7816 */ /* 0x000fc600000000ff */
[----:B------:R-:W-:-:S05]  /*0b00*/  IMAD.U32 R25, R25, 0x10000, RZ ;  /* 0x0001000019197824 */ /* 0x000fca00078e00ff */
[----:B------:R-:W-:Y:S02]  /*0b10*/  LOP3.LUT R26, R25, 0xff0000, RZ, 0xc0, !PT ;  /* 0x00ff0000191a7812 */ /* 0x000fe400078ec0ff */
[----:B------:R-:W-:-:S05]  /*0b20*/  PRMT R25, R17, 0x7773, RZ ;  /* 0x0000777311197816 */ /* 0x000fca00000000ff */
[----:B------:R-:W-:Y:S01]  /*0b30*/  IMAD R26, R25, 0x1000000, R26 ;  /* 0x01000000191a7824 */ /* 0x000fe200078e021a */
[----:B------:R-:W-:-:S05]  /*0b40*/  PRMT R25, R17, 0x7771, RZ ;  /* 0x0000777111197816 */ /* 0x000fca00000000ff */
[----:B------:R-:W-:Y:S01]  /*0b50*/  IMAD.SHL.U32 R17, R25, 0x100, RZ ;  /* 0x0000010019117824 */ /* 0x000fe200078e00ff */
[----:B------:R-:W-:-:S04]  /*0b60*/  PRMT R25, R19, 0x7772, RZ ;  /* 0x0000777213197816 */ /* 0x000fc800000000ff */
[----:B------:R-:W-:Y:S01]  /*0b70*/  LOP3.LUT R17, R27, R26, R17, 0xfe, !PT ;  /* 0x0000001a1b117212 */ /* 0x000fe200078efe11 */
[----:B------:R-:W-:Y:S01]  /*0b80*/  IMAD.U32 R25, R25, 0x10000, RZ ;  /* 0x0001000019197824 */ /* 0x000fe200078e00ff */
[----:B------:R-:W-:-:S04]  /*0b90*/  PRMT R27, R19, 0x7770, RZ ;  /* 0x00007770131b7816 */ /* 0x000fc800000000ff */
[----:B------:R-:W-:Y:S02]  /*0ba0*/  LOP3.LUT R26, R25, 0xff0000, RZ, 0xc0, !PT ;  /* 0x00ff0000191a7812 */ /* 0x000fe400078ec0ff */
[----:B------:R-:W-:-:S05]  /*0bb0*/  PRMT R25, R19, 0x7773, RZ ;  /* 0x0000777313197816 */ /* 0x000fca00000000ff */
[----:B------:R-:W-:Y:S01]  /*0bc0*/  IMAD R26, R25, 0x1000000, R26 ;  /* 0x01000000191a7824 */ /* 0x000fe200078e021a */
[----:B------:R-:W-:-:S05]  /*0bd0*/  PRMT R25, R19, 0x7771, RZ ;  /* 0x0000777113197816 */ /* 0x000fca00000000ff */
[----:B------:R-:W-:Y:S01]  /*0be0*/  IMAD.SHL.U32 R19, R25, 0x100, RZ ;  /* 0x0000010019137824 */ /* 0x000fe200078e00ff */
[----:B---3--:R-:W-:-:S04]  /*0bf0*/  PRMT R25, R13, 0x7772, RZ ;  /* 0x000077720d197816 */ /* 0x008fc800000000ff */
[----:B------:R-:W-:Y:S01]  /*0c00*/  LOP3.LUT R19, R27, R26, R19, 0xfe, !PT ;  /* 0x0000001a1b137212 */ /* 0x000fe200078efe13 */
[----:B------:R-:W-:Y:S01]  /*0c10*/  IMAD.U32 R25, R25, 0x10000, RZ ;  /* 0x0001000019197824 */ /* 0x000fe200078e00ff */
[----:B------:R-:W-:-:S03]  /*0c20*/  PRMT R27, R13, 0x7770, RZ ;  /* 0x000077700d1b7816 */ /* 0x000fc600000000ff */
[----:B------:R-:W-:Y:S01]  /*0c30*/  STL.128 [R1], R16 ;  /* 0x0000001001007387 */ /* 0x000fe20000100c00 */
        /* <DEDUP_REMOVED lines=14> */
[----:B----4-:R-:W-:-:S04]  /*0d20*/  PRMT R25, R21, 0x7772, RZ ;  /* 0x0000777215197816 */ /* 0x010fc800000000ff */
[----:B------:R-:W-:Y:S01]  /*0d30*/  LOP3.LUT R15, R27, R26, R15, 0xfe, !PT ;  /* 0x0000001a1b0f7212 */ /* 0x000fe200078efe0f */
[----:B------:R-:W-:Y:S01]  /*0d40*/  IMAD.U32 R25, R25, 0x10000, RZ ;  /* 0x0001000019197824 */ /* 0x000fe200078e00ff */
[----:B------:R-:W-:-:S03]  /*0d50*/  PRMT R27, R21, 0x7770, RZ ;  /* 0x00007770151b7816 */ /* 0x000fc600000000ff */
[----:B------:R0:W-:Y:S01]  /*0d60*/  STL.128 [R1+0x10], R12 ;  /* 0x0000100c01007387 */ /* 0x0001e20000100c00 */
[----:B------:R-:W-:Y:S02]  /*0d70*/  LOP3.LUT R26, R25, 0xff0000, RZ, 0xc0, !PT ;  /* 0x00ff0000191a7812 */ /* 0x000fe400078ec0ff */
[----:B------:R-:W-:-:S05]  /*0d80*/  PRMT R25, R21, 0x7773, RZ ;  /* 0x0000777315197816 */ /* 0x000fca00000000ff */
[----:B------:R-:W-:Y:S01]  /*0d90*/  IMAD R26, R25, 0x1000000, R26 ;  /* 0x01000000191a7824 */ /* 0x000fe200078e021a */
[----:B------:R-:W-:-:S05]  /*0da0*/  PRMT R25, R21, 0x7771, RZ ;  /* 0x0000777115197816 */ /* 0x000fca00000000ff */
[----:B------:R-:W-:Y:S01]  /*0db0*/  IMAD.SHL.U32 R21, R25, 0x100, RZ ;  /* 0x0000010019157824 */ /* 0x000fe200078e00ff */
[----:B------:R-:W-:Y:S01]  /*0dc0*/  PRMT R25, R23, 0x7772, RZ ;  /* 0x0000777217197816 */ /* 0x000fe200000000ff */
[----:B0-----:R-:W-:Y:S02]  /*0dd0*/  IMAD.MOV.U32 R15, RZ, RZ, R0 ;  /* 0x000000ffff0f7224 */ /* 0x001fe400078e0000 */
[----:B------:R-:W-:Y:S01]  /*0de0*/  IMAD.MOV.U32 R14, RZ, RZ, R2 ;  /* 0x000000ffff0e7224 */ /* 0x000fe200078e0002 */
        /* <DEDUP_REMOVED lines=8> */
[----:B-----5:R-:W-:-:S04]  /*0e70*/  PRMT R25, R9, 0x7772, RZ ;  /* 0x0000777209197816 */ /* 0x020fc800000000ff */
[----:B------:R-:W-:Y:S01]  /*0e80*/  LOP3.LUT R23, R27, R26, R23, 0xfe, !PT ;  /* 0x0000001a1b177212 */ /* 0x000fe200078efe17 */
[----:B------:R-:W-:Y:S01]  /*0e90*/  IMAD.U32 R25, R25, 0x10000, RZ ;  /* 0x0001000019197824 */ /* 0x000fe200078e00ff */
[----:B------:R-:W-:-:S03]  /*0ea0*/  PRMT R27, R9, 0x7770, RZ ;  /* 0x00007770091b7816 */ /* 0x000fc600000000ff */
[----:B------:R-:W-:Y:S01]  /*0eb0*/  STL.128 [R1+0x20], R20 ;  /* 0x0000201401007387 */ /* 0x000fe20000100c00 */
        /* <DEDUP_REMOVED lines=13> */
[----:B------:R-:W-:Y:S02]  /*0f90*/  IMAD.SHL.U32 R11, R25, 0x100, RZ ;  /* 0x00000100190b7824 */ /* 0x000fe400078e00ff */
[----:B------:R-:W-:-:S03]  /*0fa0*/  IMAD.MOV.U32 R25, RZ, RZ, RZ ;  /* 0x000000ffff197224 */ /* 0x000fc600078e00ff */
[----:B------:R-:W-:Y:S02]  /*0fb0*/  LOP3.LUT R11, R27, R26, R11, 0xfe, !PT ;  /* 0x0000001a1b0b7212 */ /* 0x000fe400078efe0b */
[----:B------:R-:W0:Y:S03]  /*0fc0*/  LDC.64 R26, c[0x4][0x8] ;  /* 0x01000200ff1a7b82 */ /* 0x000e260000000a00 */
[----:B------:R2:W-:Y:S02]  /*0fd0*/  STL.128 [R1+0x30], R8 ;  /* 0x0000300801007387 */ /* 0x0005e40000100c00 */
[----:B--2---:R-:W-:Y:S02]  /*0fe0*/  IMAD.MOV.U32 R8, RZ, RZ, R3 ;  /* 0x000000ffff087224 */ /* 0x004fe400078e0003 */
[----:B-1----:R-:W-:-:S07]  /*0ff0*/  IMAD.MOV.U32 R9, RZ, RZ, R4 ;  /* 0x000000ffff097224 */ /* 0x002fce00078e0004 */
.L_x_13:
[----:B------:R-:W-:-:S04]  /*1000*/  SHF.R.U32.HI R19, RZ, 0x4, R25 ;  /* 0x00000004ff137819 */ /* 0x000fc80000011619 */
[----:B------:R-:W-:-:S13]  /*1010*/  ISETP.NE.AND P1, PT, R19, 0x2, PT ;  /* 0x000000021300780c */ /* 0x000fda0003f25270 */
[----:B------:R-:W-:Y:S05]  /*1020*/  @!P1 BRA `(.L_x_1) ;  /* 0x0000000000389947 */ /* 0x000fea0003800000 */
[----:B------:R-:W-:-:S13]  /*1030*/  ISETP.NE.AND P1, PT, R19, 0x1, PT ;  /* 0x000000011300780c */ /* 0x000fda0003f25270 */
[----:B------:R-:W-:Y:S05]  /*1040*/  @!P1 BRA `(.L_x_2) ;  /* 0x00000000001c9947 */ /* 0x000fea0003800000 */
[----:B------:R-:W-:-:S13]  /*1050*/  ISETP.NE.AND P1, PT, R19, RZ, PT ;  /* 0x000000ff1300720c */ /* 0x000fda0003f25270 */
[----:B------:R-:W-:Y:S01]  /*1060*/  @P1 IMAD R10, R25, 0x7, RZ ;  /* 0x00000007190a1824 */ /* 0x000fe200078e02ff */
[-C--:B------:R-:W-:Y:S01]  /*1070*/  @!P1 LOP3.LUT R17, R14, R9.reuse, R15, 0xb8, !PT ;  /* 0x000000090e119212 */ /* 0x080fe200078eb80f */
[----:B------:R-:W-:Y:S01]  /*1080*/  @!P1 IMAD.MOV.U32 R12, RZ, RZ, R25 ;  /* 0x000000ffff0c9224 */ /* 0x000fe200078e0019 */
[----:B------:R-:W-:Y:S02]  /*1090*/  @P1 LOP3.LUT R17, R15, R9, R14, 0x2d, !PT ;  /* 0x000000090f111212 */ /* 0x000fe400078e2d0e */
[----:B------:R-:W-:Y:S01]  /*10a0*/  @P1 LOP3.LUT R12, R10, 0xc, RZ, 0xc0, !PT ;  /* 0x0000000c0a0c1812 */ /* 0x000fe200078ec0ff */
[----:B------:R-:W-:Y:S06]  /*10b0*/  BRA `(.L_x_3) ;  /* 0x0000000000247947 */ /* 0x000fec0003800000 */
.L_x_2:
[----:B------:R-:W-:Y:S01]  /*10c0*/  IMAD.MOV.U32 R12, RZ, RZ, 0x5 ;  /* 0x00000005ff0c7424 */ /* 0x000fe200078e00ff */
[----:B------:R-:W-:-:S03]  /*10d0*/  LOP3.LUT R17, R15, R14, R9, 0xb8, !PT ;  /* 0x0000000e0f117212 */ /* 0x000fc600078eb809 */
[----:B------:R-:W-:-:S05]  /*10e0*/  IMAD R12, R25, R12, 0x1 ;  /* 0x00000001190c7424 */ /* 0x000fca00078e020c */
[----:B------:R-:W-:Y:S01]  /*10f0*/  LOP3.LUT R12, R12, 0xd, RZ, 0xc0, !PT ;  /* 0x0000000d0c0c7812 */ /* 0x000fe200078ec0ff */
[----:B------:R-:W-:Y:S06]  /*1100*/  BRA `(.L_x_3) ;  /* 0x0000000000107947 */ /* 0x000fec0003800000 */
.L_x_1:
[----:B------:R-:W-:Y:S01]  /*1110*/  IMAD.MOV.U32 R12, RZ, RZ, 0x5 ;  /* 0x00000005ff0c7424 */ /* 0x000fe200078e00ff */
[----:B------:R-:W-:-:S03]  /*1120*/  LOP3.LUT R17, R9, R15, R14, 0x96, !PT ;  /* 0x0000000f09117212 */ /* 0x000fc600078e960e */
[----:B------:R-:W-:-:S05]  /*1130*/  IMAD R12, R25, 0x3, R12 ;  /* 0x00000003190c7824 */ /* 0x000fca00078e020c */
[----:B------:R-:W-:-:S07]  /*1140*/  LOP3.LUT R12, R12, 0xd, RZ, 0xc0, !PT ;  /* 0x0000000d0c0c7812 */ /* 0x000fce00078ec0ff */
.L_x_3:
[----:B------:R-:W-:-:S04]  /*1150*/  IMAD.WIDE.U32 R10, R25, 0x4, R28 ;  /* 0x00000004190a7825 */ /* 0x000fc800078e001c */
[----:B------:R-:W-:Y:S01]  /*1160*/  IMAD R18, R12, 0x4, R5 ;  /* 0x000000040c127824 */ /* 0x000fe200078e0205 */
[----:B------:R-:W2:Y:S01]  /*1170*/  LDG.E.CONSTANT R16, desc[UR36][R10.64] ;  /* 0x000000240a107981 */ /* 0x000ea2000c1e9900 */
[----:B0-----:R-:W-:-:S03]  /*1180*/  IMAD.WIDE.U32 R12, R25, 0x4, R26 ;  /* 0x00000004190c7825 */ /* 0x001fc600078e001a */
[----:B------:R-:W3:Y:S04]  /*1190*/  LDL R21, [R18] ;  /* 0x0000000012157983 */ /* 0x000ee80000100800 */
[----:B------:R-:W4:Y:S01]  /*11a0*/  LDG.E.CONSTANT R23, desc[UR36][R12.64] ;  /* 0x000000240c177981 */ /* 0x000f22000c1e9900 */
[----:B------:R-:W-:Y:S02]  /*11b0*/  ISETP.NE.AND P1, PT, R19, RZ, PT ;  /* 0x000000ff1300720c */ /* 0x000fe40003f25270 */
[----:B--2---:R-:W-:-:S05]  /*11c0*/  IADD3 R16, PT, PT, R16, R17, R8 ;  /* 0x0000001110107210 */ /* 0x004fca0007ffe008 */
[----:B---3--:R-:W-:Y:S01]  /*11d0*/  IMAD.IADD R16, R16, 0x1, R21 ;  /* 0x0000000110107824 */ /* 0x008fe200078e0215 */
[----:B----4-:R-:W-:-:S04]  /*11e0*/  IADD3 R17, PT, PT, -R23, 0x20, RZ ;  /* 0x0000002017117810 */ /* 0x010fc80007ffe1ff */
[----:B------:R-:W-:Y:S02]  /*11f0*/  SHF.L.U32 R8, R16, R23, RZ ;  /* 0x0000001710087219 */ /* 0x000fe400000006ff */
[----:B------:R-:W-:Y:S01]  /*1200*/  SHF.R.U32.HI R17, RZ, R17, R16 ;  /* 0x00000011ff117219 */ /* 0x000fe20000011610 */
[----:B------:R-:W-:-:S03]  /*1210*/  VIADD R16, R25, 0x1 ;  /* 0x0000000119107836 */ /* 0x000fc60000000000 */
[----:B------:R-:W-:Y:S01]  /*1220*/  IADD3 R8, PT, PT, R17, R8, R9 ;  /* 0x0000000811087210 */ /* 0x000fe20007ffe009 */
[----:B------:R-:W-:Y:S06]  /*1230*/  @!P1 BRA `(.L_x_4) ;  /* 0x0000000000409947 */ /* 0x000fec0003800000 */
[----:B------:R-:W-:-:S13]  /*1240*/  ISETP.NE.AND P2, PT, R19, 0x1, PT ;  /* 0x000000011300780c */ /* 0x000fda0003f45270 */
[----:B------:R-:W-:Y:S05]  /*1250*/  @!P2 BRA `(.L_x_5) ;  /* 0x000000000024a947 */ /* 0x000fea0003800000 */
[----:B------:R-:W-:-:S13]  /*1260*/  ISETP.NE.AND P2, PT, R19, 0x2, PT ;  /* 0x000000021300780c */ /* 0x000fda0003f45270 */
[----:B------:R-:W-:-:S04]  /*1270*/  @!P2 IMAD.MOV.U32 R17, RZ, RZ, 0x5 ;  /* 0x00000005ff11a424 */ /* 0x000fc800078e00ff */
[----:B------:R-:W-:-:S05]  /*1280*/  @!P2 IMAD R17, R16, 0x3, R17 ;  /* 0x000000031011a824 */ /* 0x000fca00078e0211 */
[----:B------:R-:W-:Y:S02]  /*1290*/  @!P2 LOP3.LUT R16, R17, 0xc, RZ, 0xc0, !PT ;  /* 0x0000000c1110a812 */ /* 0x000fe400078ec0ff */
[--C-:B------:R-:W-:Y:S02]  /*12a0*/  @!P2 LOP3.LUT R17, R8, R9, R15.reuse, 0x96, !PT ;  /* 0x000000090811a212 */ /* 0x100fe400078e960f */
[----:B------:R-:W-:Y:S01]  /*12b0*/  @P2 LOP3.LUT R17, R9, R8, R15, 0x2d, !PT ;  /* 0x0000000809112212 */ /* 0x000fe200078e2d0f */
[----:B------:R-:W-:-:S05]  /*12c0*/  @P2 IMAD R18, R16, 0x7, RZ ;  /* 0x0000000710122824 */ /* 0x000fca00078e02ff */
[----:B------:R-:W-:Y:S01]  /*12d0*/  @P2 LOP3.LUT R16, R18, 0xf, RZ, 0xc0, !PT ;  /* 0x0000000f12102812 */ /* 0x000fe200078ec0ff */
[----:B------:R-:W-:Y:S06]  /*12e0*/  BRA `(.L_x_6) ;  /* 0x0000000000187947 */ /* 0x000fec0003800000 */
.L_x_5:
[----:B------:R-:W-:-:S04]  /*12f0*/  IMAD.MOV.U32 R17, RZ, RZ, 0x5 ;  /* 0x00000005ff117424 */ /* 0x000fc800078e00ff */
[----:B------:R-:W-:Y:S01]  /*1300*/  IMAD R16, R16, R17, 0x1 ;  /* 0x0000000110107424 */ /* 0x000fe200078e0211 */
[----:B------:R-:W-:-:S04]  /*1310*/  LOP3.LUT R17, R9, R15, R8, 0xb8, !PT ;  /* 0x0000000f09117212 */ /* 0x000fc800078eb808 */
[----:B------:R-:W-:Y:S01]  /*1320*/  LOP3.LUT R16, R16, 0xe, RZ, 0xc0, !PT ;  /* 0x0000000e10107812 */ /* 0x000fe200078ec0ff */
[----:B------:R-:W-:Y:S06]  /*1330*/  BRA `(.L_x_6) ;  /* 0x0000000000047947 */ /* 0x000fec0003800000 */
.L_x_4:
[----:B------:R-:W-:-:S07]  /*1340*/  LOP3.LUT R17, R15, R8, R9, 0xb8, !PT ;  /* 0x000000080f117212 */ /* 0x000fce00078eb809 */
.L_x_6:
[----:B------:R-:W-:Y:S01]  /*1350*/  IMAD R20, R16, 0x4, R5 ;  /* 0x0000000410147824 */ /* 0x000fe200078e0205 */
[----:B------:R-:W2:Y:S04]  /*1360*/  LDG.E.CONSTANT R23, desc[UR36][R12.64+0x4] ;  /* 0x000004240c177981 */ /* 0x000ea8000c1e9900 */
[----:B------:R-:W3:Y:S04]  /*1370*/  LDG.E.CONSTANT R16, desc[UR36][R10.64+0x4] ;  /* 0x000004240a107981 */ /* 0x000ee8000c1e9900 */
[----:B------:R-:W4:Y:S01]  /*1380*/  LDL R21, [R20] ;  /* 0x0000000014157983 */ /* 0x000f220000100800 */
[----:B------:R-:W-:Y:S01]  /*1390*/  VIADD R18, R25, 0x2 ;  /* 0x0000000219127836 */ /* 0x000fe20000000000 */
[----:B---3--:R-:W-:-:S02]  /*13a0*/  IADD3 R16, PT, PT, R16, R17, R14 ;  /* 0x0000001110107210 */ /* 0x008fc40007ffe00e */
[----:B--2---:R-:W-:-:S03]  /*13b0*/  IADD3 R17, PT, PT, -R23, 0x20, RZ ;  /* 0x0000002017117810 */ /* 0x004fc60007ffe1ff */
[----:B----4-:R-:W-:-:S05]  /*13c0*/  IMAD.IADD R16, R16, 0x1, R21 ;  /* 0x0000000110107824 */ /* 0x010fca00078e0215 */
[----:B------:R-:W-:Y:S02]  /*13d0*/  SHF.L.U32 R23, R16, R23, RZ ;  /* 0x0000001710177219 */ /* 0x000fe400000006ff */
[----:B------:R-:W-:-:S04]  /*13e0*/  SHF.R.U32.HI R17, RZ, R17, R16 ;  /* 0x00000011ff117219 */ /* 0x000fc80000011610 */
        /* <DEDUP_REMOVED lines=13> */
.L_x_8:
[----:B------:R-:W-:Y:S01]  /*14c0*/  IMAD.MOV.U32 R17, RZ, RZ, 0x5 ;  /* 0x00000005ff117424 */ /* 0x000fe200078e00ff */
[----:B------:R-:W-:-:S03]  /*14d0*/  LOP3.LUT R16, R8, R9, R14, 0xb8, !PT ;  /* 0x0000000908107212 */ /* 0x000fc600078eb80e */
[----:B------:R-:W-:-:S05]  /*14e0*/  IMAD R18, R18, R17, 0x1 ;  /* 0x0000000112127424 */ /* 0x000fca00078e0211 */
[----:B------:R-:W-:Y:S01]  /*14f0*/  LOP3.LUT R18, R18, 0xf, RZ, 0xc0, !PT ;  /* 0x0000000f12127812 */ /* 0x000fe200078ec0ff */
[----:B------:R-:W-:Y:S06]  /*1500*/  BRA `(.L_x_9) ;  /* 0x0000000000047947 */ /* 0x000fec0003800000 */
.L_x_7:
[----:B------:R-:W-:-:S07]  /*1510*/  LOP3.LUT R16, R9, R14, R8, 0xb8, !PT ;  /* 0x0000000e09107212 */ /* 0x000fce00078eb808 */
.L_x_9:
[----:B------:R-:W-:Y:S01]  /*1520*/  IMAD R18, R18, 0x4, R5 ;  /* 0x0000000412127824 */ /* 0x000fe200078e0205 */
[----:B------:R-:W2:Y:S04]  /*1530*/  LDG.E.CONSTANT R17, desc[UR36][R10.64+0x8] ;  /* 0x000008240a117981 */ /* 0x000ea8000c1e9900 */
[----:B------:R-:W3:Y:S04]  /*1540*/  LDL R21, [R18] ;  /* 0x0000000012157983 */ /* 0x000ee80000100800 */
[----:B------:R-:W4:Y:S01]  /*1550*/  LDG.E.CONSTANT R23, desc[UR36][R12.64+0x8] ;  /* 0x000008240c177981 */ /* 0x000f22000c1e9900 */
        /* <DEDUP_REMOVED lines=11> */
[----:B------:R-:W-:Y:S01]  /*1610*/  @!P1 IMAD.MOV.U32 R17, RZ, RZ, 0x5 ;  /* 0x00000005ff119424 */ /* 0x000fe200078e00ff */
[--C-:B------:R-:W-:Y:S02]  /*1620*/  @!P1 LOP3.LUT R18, R15, R14, R8.reuse, 0x96, !PT ;  /* 0x0000000e0f129212 */ /* 0x100fe400078e9608 */
[----:B------:R-:W-:Y:S01]  /*1630*/  @P1 LOP3.LUT R18, R14, R15, R8, 0x2d, !PT ;  /* 0x0000000f0e121212 */ /* 0x000fe200078e2d08 */
[----:B------:R-:W-:-:S05]  /*1640*/  @!P1 IMAD R17, R16, 0x3, R17 ;  /* 0x0000000310119824 */ /* 0x000fca00078e0211 */
[----:B------:R-:W-:-:S05]  /*1650*/  @!P1 LOP3.LUT R16, R17, 0xe, RZ, 0xc0, !PT ;  /* 0x0000000e11109812 */ /* 0x000fca00078ec0ff */
[----:B------:R-:W-:-:S05]  /*1660*/  @P1 IMAD R17, R16, 0x7, RZ ;  /* 0x0000000710111824 */ /* 0x000fca00078e02ff */
[----:B------:R-:W-:Y:S01]  /*1670*/  @P1 LOP3.LUT R16, R17, 0xd, RZ, 0xc0, !PT ;  /* 0x0000000d11101812 */ /* 0x000fe200078ec0ff */
[----:B------:R-:W-:Y:S06]  /*1680*/  BRA `(.L_x_12) ;  /* 0x0000000000187947 */ /* 0x000fec0003800000 */
.L_x_11:
[----:B------:R-:W-:Y:S01]  /*1690*/  IMAD.MOV.U32 R17, RZ, RZ, 0x5 ;  /* 0x00000005ff117424 */ /* 0x000fe200078e00ff */
[----:B------:R-:W-:-:S03]  /*16a0*/  LOP3.LUT R18, R14, R8, R15, 0xb8, !PT ;  /* 0x000000080e127212 */ /* 0x000fc600078eb80f */
[----:B------:R-:W-:-:S05]  /*16b0*/  IMAD R16, R16, R17, 0x1 ;  /* 0x0000000110107424 */ /* 0x000fca00078e0211 */
[----:B------:R-:W-:Y:S01]  /*16c0*/  LOP3.LUT R16, R16, 0xc, RZ, 0xc0, !PT ;  /* 0x0000000c10107812 */ /* 0x000fe200078ec0ff */
[----:B------:R-:W-:Y:S06]  /*16d0*/  BRA `(.L_x_12) ;  /* 0x0000000000047947 */ /* 0x000fec0003800000 */
.L_x_10:
[----:B------:R-:W-:-:S07]  /*16e0*/  LOP3.LUT R18, R8, R15, R14, 0xb8, !PT ;  /* 0x0000000f08127212 */ /* 0x000fce00078eb80e */
.L_x_12:
[----:B------:R-:W-:Y:S01]  /*16f0*/  IMAD R16, R16, 0x4, R5 ;  /* 0x0000000410107824 */ /* 0x000fe200078e0205 */
[----:B------:R-:W2:Y:S04]  /*1700*/  LDG.E.CONSTANT R10, desc[UR36][R10.64+0xc] ;  /* 0x00000c240a0a7981 */ /* 0x000ea8000c1e9900 */
[----:B------:R-:W3:Y:S04]  /*1710*/  LDL R17, [R16] ;  /* 0x0000000010117983 */ /* 0x000ee80000100800 */
[----:B------:R-:W4:Y:S01]  /*1720*/  LDG.E.CONSTANT R12, desc[UR36][R12.64+0xc] ;  /* 0x00000c240c0c7981 */ /* 0x000f22000c1e9900 */
[----:B------:R-:W-:-:S05]  /*1730*/  VIADD R25, R25, 0x4 ;  /* 0x0000000419197836 */ /* 0x000fca0000000000 */
[----:B------:R-:W-:Y:S02]  /*1740*/  ISETP.NE.AND P1, PT, R25, 0x40, PT ;  /* 0x000000401900780c */ /* 0x000fe40003f25270 */
[----:B--2---:R-:W-:-:S05]  /*1750*/  IADD3 R18, PT, PT, R10, R18, R9 ;  /* 0x000000120a127210 */ /* 0x004fca0007ffe009 */
[----:B---3--:R-:W-:Y:S01]  /*1760*/  IMAD.IADD R17, R18, 0x1, R17 ;  /* 0x0000000112117824 */ /* 0x008fe200078e0211 */
[----:B----4-:R-:W-:-:S04]  /*1770*/  IADD3 R20, PT, PT, -R12, 0x20, RZ ;  /* 0x000000200c147810 */ /* 0x010fc80007ffe1ff */
[----:B------:R-:W-:Y:S02]  /*1780*/  SHF.L.U32 R18, R17, R12, RZ ;  /* 0x0000000c11127219 */ /* 0x000fe400000006ff */
[----:B------:R-:W-:-:S04]  /*1790*/  SHF.R.U32.HI R20, RZ, R20, R17 ;  /* 0x00000014ff147219 */ /* 0x000fc80000011611 */
[----:B------:R-:W-:Y:S01]  /*17a0*/  IADD3 R9, PT, PT, R20, R18, R15 ;  /* 0x0000001214097210 */ /* 0x000fe20007ffe00f */
[----:B------:R-:W-:Y:S06]  /*17b0*/  @P1 BRA `(.L_x_13) ;  /* 0xfffffff800101947 */ /* 0x000fec000383ffff */
[----:B------:R-:W-:Y:S02]  /*17c0*/  IMAD.IADD R3, R3, 0x1, R8 ;  /* 0x0000000103037824 */ /* 0x000fe400078e0208 */
[----:B------:R-:W-:Y:S02]  /*17d0*/  IMAD.IADD R4, R4, 0x1, R9 ;  /* 0x0000000104047824 */ /* 0x000fe400078e0209 */
[----:B------:R-:W-:Y:S02]  /*17e0*/  IMAD.IADD R0, R0, 0x1, R15 ;  /* 0x0000000100007824 */ /* 0x000fe400078e020f */
[----:B------:R-:W-:Y:S02]  /*17f0*/  IMAD.IADD R2, R2, 0x1, R14 ;  /* 0x0000000102027824 */ /* 0x000fe400078e020e */
[----:B------:R-:W-:-:S07]  /*1800*/  IMAD.MOV.U32 R10, RZ, RZ, RZ ;  /* 0x000000ffff0a7224 */ /* 0x000fce00078e00ff */
.L_x_0:
[----:B------:R-:W-:Y:S05]  /*1810*/  @P0 BRA `(.L_x_14) ;  /* 0xfffffff000780947 */ /* 0x000fea000383ffff */
[----:B------:R-:W2:Y:S04]  /*1820*/  LDL.64 R16, [R1+0xd0] ;  /* 0x0000d00001107983 */ /* 0x000ea80000100a00 */
[----:B------:R-:W3:Y:S04]  /*1830*/  LDL.128 R12, [R1+0xc0] ;  /* 0x0000c000010c7983 */ /* 0x000ee80000100c00 */
[----:B------:R-:W4:Y:S04]  /*1840*/  LDL.128 R20, [R1+0xb0] ;  /* 0x0000b00001147983 */ /* 0x000f280000100c00 */
[----:B0-----:R-:W5:Y:S01]  /*1850*/  LDL.128 R8, [R1+0xa0] ;  /* 0x0000a00001087983 */ /* 0x001f620000100c00 */
[----:B------:R-:W-:-:S02]  /*1860*/  IMAD.MOV.U32 R29, RZ, RZ, R4 ;  /* 0x000000ffff1d7224 */ /* 0x000fc400078e0004 */
[----:B------:R-:W-:Y:S01]  /*1870*/  IMAD.MOV.U32 R28, RZ, RZ, R0 ;  /* 0x000000ffff1c7224 */ /* 0x000fe200078e0000 */
[C---:B--2---:R-:W-:Y:S02]  /*1880*/  PRMT R18, R17.reuse, 0x7772, RZ ;  /* 0x0000777211127816 */ /* 0x044fe400000000ff */
[----:B------:R-:W-:Y:S02]  /*1890*/  PRMT R24, R17, 0x7773, RZ ;  /* 0x0000777311187816 */ /* 0x000fe400000000ff */
[----:B---3--:R-:W-:Y:S01]  /*18a0*/  PRMT R25, R13, 0x7772, RZ ;  /* 0x000077720d197816 */ /* 0x008fe200000000ff */
[----:B------:R-:W-:Y:S01]  /*18b0*/  IMAD.U32 R18, R18, 0x10000, RZ ;  /* 0x0001000012127824 */ /* 0x000fe200078e00ff */
[C---:B------:R-:W-:Y:S02]  /*18c0*/  PRMT R26, R17.reuse, 0x7771, RZ ;  /* 0x00007771111a7816 */ /* 0x040fe400000000ff */
[----:B------:R-:W-:Y:S02]  /*18d0*/  PRMT R17, R17, 0x7770, RZ ;  /* 0x0000777011117816 */ /* 0x000fe400000000ff */
[----:B------:R-:W-:Y:S01]  /*18e0*/  LOP3.LUT R19, R18, 0xff0000, RZ, 0xc0, !PT ;  /* 0x00ff000012137812 */ /* 0x000fe200078ec0ff */
[----:B------:R-:W-:Y:S01]  /*18f0*/  IMAD.U32 R18, R25, 0x10000, RZ ;  /* 0x0001000019127824 */ /* 0x000fe200078e00ff */
[----:B------:R-:W-:-:S02]  /*1900*/  PRMT R27, R13, 0x7773, RZ ;  /* 0x000077730d1b7816 */ /* 0x000fc400000000ff */
[----:B------:R-:W-:Y:S01]  /*1910*/  PRMT R25, R13, 0x7771, RZ ;  /* 0x000077710d197816 */ /* 0x000fe200000000ff */
[----:B------:R-:W-:Y:S01]  /*1920*/  IMAD R19, R24, 0x1000000, R19 ;  /* 0x0100000018137824 */ /* 0x000fe200078e0213 */
[----:B------:R-:W-:Y:S01]  /*1930*/  LOP3.LUT R18, R18, 0xff0000, RZ, 0xc0, !PT ;  /* 0x00ff000012127812 */ /* 0x000fe200078ec0ff */
[----:B------:R-:W-:Y:S01]  /*1940*/  IMAD.SHL.U32 R24, R26, 0x100, RZ ;  /* 0x000001001a187824 */ /* 0x000fe200078e00ff */
[----:B------:R-:W-:-:S03]  /*1950*/  PRMT R26, R15, 0x7771, RZ ;  /* 0x000077710f1a7816 */ /* 0x000fc600000000ff */
[----:B------:R-:W-:Y:S01]  /*1960*/  IMAD R18, R27, 0x1000000, R18 ;  /* 0x010000001b127824 */ /* 0x000fe200078e0212 */
[----:B------:R-:W-:Y:S01]  /*1970*/  LOP3.LUT R17, R17, R19, R24, 0xfe, !PT ;  /* 0x0000001311117212 */ /* 0x000fe200078efe18 */
[----:B------:R-:W-:Y:S01]  /*1980*/  IMAD.SHL.U32 R26, R26, 0x100, RZ ;  /* 0x000001001a1a7824 */ /* 0x000fe200078e00ff */
[----:B------:R-:W-:Y:S01]  /*1990*/  PRMT R19, R13, 0x7770, RZ ;  /* 0x000077700d137816 */ /* 0x000fe200000000ff */
[----:B------:R-:W-:Y:S01]  /*19a0*/  IMAD.SHL.U32 R13, R25, 0x100, RZ ;  /* 0x00000100190d7824 */ /* 0x000fe200078e00ff */
[C---:B------:R-:W-:Y:S02]  /*19b0*/  PRMT R24, R15.reuse, 0x7772, RZ ;  /* 0x000077720f187816 */ /* 0x040fe400000000ff */
[----:B------:R-:W-:Y:S02]  /*19c0*/  PRMT R25, R15, 0x7773, RZ ;  /* 0x000077730f197816 */ /* 0x000fe400000000ff */
[----:B------:R-:W-:Y:S01]  /*19d0*/  LOP3.LUT R13, R19, R18, R13, 0xfe, !PT ;  /* 0x00000012130d7212 */ /* 0x000fe200078efe0d */
[----:B------:R-:W-:Y:S01]  /*19e0*/  IMAD.U32 R24, R24, 0x10000, RZ ;  /* 0x0001000018187824 */ /* 0x000fe200078e00ff */
[----:B----4-:R-:W-:-:S02]  /*19f0*/  PRMT R18, R21, 0x7772, RZ ;  /* 0x0000777215127816 */ /* 0x010fc400000000ff */
[----:B------:R-:W-:Y:S02]  /*1a00*/  PRMT R19, R21, 0x7773, RZ ;  /* 0x0000777315137816 */ /* 0x000fe400000000ff */
[----:B------:R-:W-:Y:S01]  /*1a10*/  LOP3.LUT R24, R24, 0xff0000, RZ, 0xc0, !PT ;  /* 0x00ff000018187812 */ /* 0x000fe200078ec0ff */
[----:B------:R-:W-:Y:S01]  /*1a20*/  IMAD.U32 R18, R18, 0x10000, RZ ;  /* 0x0001000012127824 */ /* 0x000fe200078e00ff */
[----:B------:R-:W-:-:S03]  /*1a30*/  PRMT R15, R15, 0x7770, RZ ;  /* 0x000077700f0f7816 */ /* 0x000fc600000000ff */
[----:B------:R-:W-:Y:S01]  /*1a40*/  IMAD R25, R25, 0x1000000, R24 ;  /* 0x0100000019197824 */ /* 0x000fe200078e0218 */
[----:B------:R-:W-:Y:S02]  /*1a50*/  LOP3.LUT R24, R18, 0xff0000, RZ, 0xc0, !PT ;  /* 0x00ff000012187812 */ /* 0x000fe400078ec0ff */
[C---:B------:R-:W-:Y:S02]  /*1a60*/  PRMT R18, R21.reuse, 0x7771, RZ ;  /* 0x0000777115127816 */ /* 0x040fe400000000ff */
[----:B------:R-:W-:Y:S01]  /*1a70*/  PRMT R21, R21, 0x7770, RZ ;  /* 0x0000777015157816 */ /* 0x000fe200000000ff */
[----:B------:R-:W-:Y:S01]  /*1a80*/  IMAD R19, R19, 0x1000000, R24 ;  /* 0x0100000013137824 */ /* 0x000fe200078e0218 */
[----:B------:R-:W-:Y:S01]  /*1a90*/  PRMT R24, R23, 0x7772, RZ ;  /* 0x0000777217187816 */ /* 0x000fe200000000ff */
[----:B------:R-:W-:Y:S01]  /*1aa0*/  IMAD.SHL.U32 R18, R18, 0x100, RZ ;  /* 0x0000010012127824 */ /* 0x000fe200078e00ff */
[----:B------:R-:W-:Y:S02]  /*1ab0*/  LOP3.LUT R15, R15, R25, R26, 0xfe, !PT ;  /* 0x000000190f0f7212 */ /* 0x000fe400078efe1a */
[----:B------:R-:W-:Y:S01]  /*1ac0*/  PRMT R25, R23, 0x7770, RZ ;  /* 0x0000777017197816 */ /* 0x000fe200000000ff */
[----:B------:R-:W-:Y:S01]  /*1ad0*/  IMAD.U32 R24, R24, 0x10000, RZ ;  /* 0x0001000018187824 */ /* 0x000fe200078e00ff */
[----:B------:R-:W-:Y:S01]  /*1ae0*/  LOP3.LUT R21, R21, R19, R18, 0xfe, !PT ;  /* 0x0000001315157212 */ /* 0x000fe200078efe12 */
[----:B------:R0:W-:Y:S01]  /*1af0*/  STL.128 [R1+0x20], R12 ;  /* 0x0000200c01007387 */ /* 0x0001e20000100c00 */
[----:B------:R-:W-:-:S02]  /*1b00*/  PRMT R19, R23, 0x7773, RZ ;  /* 0x0000777317137816 */ /* 0x000fc400000000ff */
[----:B------:R-:W-:Y:S02]  /*1b10*/  LOP3.LUT R24, R24, 0xff0000, RZ, 0xc0, !PT ;  /* 0x00ff000018187812 */ /* 0x000fe400078ec0ff */
[----:B------:R-:W-:Y:S02]  /*1b20*/  PRMT R18, R23, 0x7771, RZ ;  /* 0x0000777117127816 */ /* 0x000fe400000000ff */
[----:B-----5:R-:W-:Y:S01]  /*1b30*/  PRMT R26, R9, 0x7770, RZ ;  /* 0x00007770091a7816 */ /* 0x020fe200000000ff */
[----:B------:R-:W-:Y:S01]  /*1b40*/  IMAD R24, R19, 0x1000000, R24 ;  /* 0x0100000013187824 */ /* 0x000fe200078e0218 */
[----:B------:R-:W-:Y:S01]  /*1b50*/  PRMT R19, R9, 0x7772, RZ ;  /* 0x0000777209137816 */ /* 0x000fe200000000ff */
[----:B------:R-:W-:Y:S01]  /*1b60*/  IMAD.SHL.U32 R23, R18, 0x100, RZ ;  /* 0x0000010012177824 */ /* 0x000fe200078e00ff */
[----:B------:R-:W-:-:S03]  /*1b70*/  PRMT R18, R11, 0x7772, RZ ;  /* 0x000077720b127816 */ /* 0x000fc600000000ff */
[----:B------:R-:W-:Y:S01]  /*1b80*/  IMAD.U32 R19, R19, 0x10000, RZ ;  /* 0x0001000013137824 */ /* 0x000fe200078e00ff */
[----:B------:R-:W-:Y:S01]  /*1b90*/  LOP3.LUT R23, R25, R24, R23, 0xfe, !PT ;  /* 0x0000001819177212 */ /* 0x000fe200078efe17 */
[----:B------:R-:W-:Y:S01]  /*1ba0*/  IMAD.U32 R24, R18, 0x10000, RZ ;  /* 0x0001000012187824 */ /* 0x000fe200078e00ff */
[----:B------:R-:W-:Y:S01]  /*1bb0*/  PRMT R18, R9, 0x7773, RZ ;  /* 0x0000777309127816 */ /* 0x000fe200000000ff */
[----:B0-----:R-:W-:Y:S01]  /*1bc0*/  IMAD.MOV.U32 R15, RZ, RZ, RZ ;  /* 0x000000ffff0f7224 */ /* 0x001fe200078e00ff */
[----:B------:R-:W-:Y:S01]  /*1bd0*/  LOP3.LUT R25, R19, 0xff0000, RZ, 0xc0, !PT ;  /* 0x00ff000013197812 */ /* 0x000fe200078ec0ff */
[----:B------:R-:W-:Y:S01]  /*1be0*/  STL.128 [R1+0x10], R20 ;  /* 0x0000101401007387 */ /* 0x000fe20000100c00 */
[----:B------:R-:W-:Y:S02]  /*1bf0*/  LOP3.LUT R24, R24, 0xff0000, RZ, 0xc0, !PT ;  /* 0x00ff000018187812 */ /* 0x000fe400078ec0ff */
[----:B------:R-:W-:Y:S01]  /*1c00*/  PRMT R19, R11, 0x7773, RZ ;  /* 0x000077730b137816 */ /* 0x000fe200000000ff */
[----:B------:R-:W-:Y:S01]  /*1c10*/  IMAD R18, R18, 0x1000000, R25 ;  /* 0x0100000012127824 */ /* 0x000fe200078e0219 */
[----:B------:R-:W-:-:S03]  /*1c20*/  PRMT R25, R9, 0x7771, RZ ;  /* 0x0000777109197816 */ /* 0x000fc600000000ff */
[----:B------:R-:W-:Y:S01]  /*1c30*/  IMAD R19, R19, 0x1000000, R24 ;  /* 0x0100000013137824 */ /* 0x000fe200078e0218 */
[----:B------:R-:W-:Y:S01]  /*1c40*/  PRMT R24, R11, 0x7771, RZ ;  /* 0x000077710b187816 */ /* 0x000fe200000000ff */
[----:B------:R-:W-:Y:S01]  /*1c50*/  IMAD.SHL.U32 R9, R25, 0x100, RZ ;  /* 0x0000010019097824 */ /* 0x000fe200078e00ff */
[----:B------:R-:W-:-:S03]  /*1c60*/  PRMT R11, R11, 0x7770, RZ ;  /* 0x000077700b0b7816 */ /* 0x000fc600000000ff */
[----:B------:R-:W-:Y:S01]  /*1c70*/  IMAD.SHL.U32 R24, R24, 0x100, RZ ;  /* 0x0000010018187824 */ /* 0x000fe200078e00ff */
[----:B------:R-:W-:Y:S01]  /*1c80*/  LOP3.LUT R9, R26, R18, R9, 0xfe, !PT ;  /* 0x000000121a097212 */ /* 0x000fe200078efe09 */
[----:B------:R-:W-:Y:S01]  /*1c90*/  IMAD.MOV.U32 R18, RZ, RZ, 0x28 ;  /* 0x00000028ff127424 */ /* 0x000fe200078e00ff */
[----:B------:R-:W0:Y:S02]  /*1ca0*/  LDC.64 R26, c[0x4][0x10] ;  /* 0x01000400ff1a7b82 */ /* 0x000e240000000a00 */
[----:B------:R-:W-:Y:S01]  /*1cb0*/  LOP3.LUT R11, R11, R19, R24, 0xfe, !PT ;  /* 0x000000130b0b7212 */ /* 0x000fe200078efe18 */
[----:B------:R-:W-:-:S04]  /*1cc0*/  IMAD.MOV.U32 R19, RZ, RZ, RZ ;  /* 0x000000ffff137224 */ /* 0x000fc800078e00ff */
[----:B------:R1:W-:Y:S01]  /*1cd0*/  STL.128 [R1], R8 ;  /* 0x0000000801007387 */ /* 0x0003e20000100c00 */
[----:B------:R-:W2:Y:S03]  /*1ce0*/  LDC.64 R24, c[0x4][0x8] ;  /* 0x01000200ff187b82 */ /* 0x000ea60000000a00 */
[----:B------:R3:W-:Y:S01]  /*1cf0*/  STL.128 [R1+0x30], R16 ;  /* 0x0000301001007387 */ /* 0x0007e20000100c00 */
[----:B-1----:R-:W-:Y:S02]  /*1d00*/  IMAD.MOV.U32 R8, RZ, RZ, R3 ;  /* 0x000000ffff087224 */ /* 0x002fe400078e0003 */
[----:B------:R-:W-:-:S07]  /*1d10*/  IMAD.MOV.U32 R9, RZ, RZ, R2 ;  /* 0x000000ffff097224 */ /* 0x000fce00078e0002 */
.L_x_27:
[----:B---3--:R-:W-:-:S04]  /*1d20*/  SHF.R.U32.HI R18, RZ, 0x4, R15 ;  /* 0x00000004ff127819 */ /* 0x008fc8000001160f */
        /* <DEDUP_REMOVED lines=11> */
.L_x_16:
[----:B------:R-:W-:Y:S01]  /*1de0*/  IMAD.MOV.U32 R12, RZ, RZ, 0x5 ;  /* 0x00000005ff0c7424 */ /* 0x000fe200078e00ff */
[----:B------:R-:W-:-:S03]  /*1df0*/  LOP3.LUT R17, R28, R9, R29, 0xb8, !PT ;  /* 0x000000091c117212 */ /* 0x000fc600078eb81d */
[----:B------:R-:W-:-:S05]  /*1e00*/  IMAD R12, R15, R12, 0x1 ;  /* 0x000000010f0c7424 */ /* 0x000fca00078e020c */
[----:B------:R-:W-:Y:S01]  /*1e10*/  LOP3.LUT R12, R12, 0xd, RZ, 0xc0, !PT ;  /* 0x0000000d0c0c7812 */ /* 0x000fe200078ec0ff */
[----:B------:R-:W-:Y:S06]  /*1e20*/  BRA `(.L_x_17) ;  /* 0x0000000000107947 */ /* 0x000fec0003800000 */
.L_x_15:
[----:B------:R-:W-:Y:S01]  /*1e30*/  IMAD.MOV.U32 R12, RZ, RZ, 0x5 ;  /* 0x00000005ff0c7424 */ /* 0x000fe200078e00ff */
[----:B------:R-:W-:-:S03]  /*1e40*/  LOP3.LUT R17, R29, R28, R9, 0x96, !PT ;  /* 0x0000001c1d117212 */ /* 0x000fc600078e9609 */
[----:B------:R-:W-:-:S05]  /*1e50*/  IMAD R12, R15, 0x3, R12 ;  /* 0x000000030f0c7824 */ /* 0x000fca00078e020c */
[----:B------:R-:W-:-:S07]  /*1e60*/  LOP3.LUT R12, R12, 0xd, RZ, 0xc0, !PT ;  /* 0x0000000d0c0c7812 */ /* 0x000fce00078ec0ff */
.L_x_17:
[----:B0-----:R-:W-:-:S04]  /*1e70*/  IMAD.WIDE.U32 R10, R15, 0x4, R26 ;  /* 0x000000040f0a7825 */ /* 0x001fc800078e001a */
[----:B------:R-:W-:Y:S01]  /*1e80*/  IMAD R16, R12, 0x4, R5 ;  /* 0x000000040c107824 */ /* 0x000fe200078e0205 */
[----:B------:R-:W3:Y:S01]  /*1e90*/  LDG.E.CONSTANT R14, desc[UR36][R10.64] ;  /* 0x000000240a0e7981 */ /* 0x000ee2000c1e9900 */
[----:B--2---:R-:W-:-:S03]  /*1ea0*/  IMAD.WIDE.U32 R12, R15, 0x4, R24 ;  /* 0x000000040f0c7825 */ /* 0x004fc600078e0018 */
[----:B------:R-:W2:Y:S04]  /*1eb0*/  LDL R19, [R16] ;  /* 0x0000000010137983 */ /* 0x000ea80000100800 */
[----:B------:R-:W4:Y:S01]  /*1ec0*/  LDG.E.CONSTANT R21, desc[UR36][R12.64] ;  /* 0x000000240c157981 */ /* 0x000f22000c1e9900 */
[----:B------:R-:W-:Y:S02]  /*1ed0*/  ISETP.NE.AND P0, PT, R18, RZ, PT ;  /* 0x000000ff1200720c */ /* 0x000fe40003f05270 */
[----:B---3--:R-:W-:-:S05]  /*1ee0*/  IADD3 R14, PT, PT, R14, R17, R8 ;  /* 0x000000110e0e7210 */ /* 0x008fca0007ffe008 */
[----:B--2---:R-:W-:Y:S01]  /*1ef0*/  IMAD.IADD R14, R14, 0x1, R19 ;  /* 0x000000010e0e7824 */ /* 0x004fe200078e0213 */
        /* <DEDUP_REMOVED lines=17> */
.L_x_19:
[----:B------:R-:W-:Y:S01]  /*2010*/  IMAD.MOV.U32 R17, RZ, RZ, 0x5 ;  /* 0x00000005ff117424 */ /* 0x000fe200078e00ff */
[----:B------:R-:W-:-:S03]  /*2020*/  LOP3.LUT R16, R29, R28, R8, 0xb8, !PT ;  /* 0x0000001c1d107212 */ /* 0x000fc600078eb808 */
[----:B------:R-:W-:-:S05]  /*2030*/  IMAD R14, R14, R17, 0x1 ;  /* 0x000000010e0e7424 */ /* 0x000fca00078e0211 */
[----:B------:R-:W-:Y:S01]  /*2040*/  LOP3.LUT R14, R14, 0xe, RZ, 0xc0, !PT ;  /* 0x0000000e0e0e7812 */ /* 0x000fe200078ec0ff */
[----:B------:R-:W-:Y:S06]  /*2050*/  BRA `(.L_x_20) ;  /* 0x0000000000047947 */ /* 0x000fec0003800000 */
.L_x_18:
[----:B------:R-:W-:-:S07]  /*2060*/  LOP3.LUT R16, R28, R8, R29, 0xb8, !PT ;  /* 0x000000081c107212 */ /* 0x000fce00078eb81d */
.L_x_20:
[----:B------:R-:W-:Y:S01]  /*2070*/  IMAD R17, R14, 0x4, R5 ;  /* 0x000000040e117824 */ /* 0x000fe200078e0205 */
[----:B------:R-:W2:Y:S04]  /*2080*/  LDG.E.CONSTANT R19, desc[UR36][R12.64+0x4] ;  /* 0x000004240c137981 */ /* 0x000ea8000c1e9900 */
[----:B------:R-:W3:Y:S04]  /*2090*/  LDG.E.CONSTANT R14, desc[UR36][R10.64+0x4] ;  /* 0x000004240a0e7981 */ /* 0x000ee8000c1e9900 */
[----:B------:R-:W4:Y:S01]  /*20a0*/  LDL R17, [R17] ;  /* 0x0000000011117983 */ /* 0x000f220000100800 */
[----:B---3--:R-:W-:-:S02]  /*20b0*/  IADD3 R14, PT, PT, R14, R16, R9 ;  /* 0x000000100e0e7210 */ /* 0x008fc40007ffe009 */
[----:B--2---:R-:W-:-:S03]  /*20c0*/  IADD3 R21, PT, PT, -R19, 0x20, RZ ;  /* 0x0000002013157810 */ /* 0x004fc60007ffe1ff */
[----:B----4-:R-:W-:-:S05]  /*20d0*/  IMAD.IADD R14, R14, 0x1, R17 ;  /* 0x000000010e0e7824 */ /* 0x010fca00078e0211 */
        /* <DEDUP_REMOVED lines=9> */
[----:B------:R-:W-:Y:S01]  /*2170*/  @!P1 IMAD R16, R14, 0x3, R17 ;  /* 0x000000030e109824 */ /* 0x000fe200078e0211 */
[--C-:B------:R-:W-:Y:S02]  /*2180*/  @!P1 LOP3.LUT R17, R9, R8, R29.reuse, 0x96, !PT ;  /* 0x0000000809119212 */ /* 0x100fe400078e961d */
[----:B------:R-:W-:Y:S02]  /*2190*/  @P1 LOP3.LUT R17, R8, R9, R29, 0x2d, !PT ;  /* 0x0000000908111212 */ /* 0x000fe400078e2d1d */
[----:B------:R-:W-:-:S05]  /*21a0*/  @!P1 LOP3.LUT R14, R16, 0xf, RZ, 0xc0, !PT ;  /* 0x0000000f100e9812 */ /* 0x000fca00078ec0ff */
[----:B------:R-:W-:-:S05]  /*21b0*/  @P1 IMAD R16, R14, 0x7, RZ ;  /* 0x000000070e101824 */ /* 0x000fca00078e02ff */
[----:B------:R-:W-:Y:S01]  /*21c0*/  @P1 LOP3.LUT R14, R16, 0xe, RZ, 0xc0, !PT ;  /* 0x0000000e100e1812 */ /* 0x000fe200078ec0ff */
[----:B------:R-:W-:Y:S06]  /*21d0*/  BRA `(.L_x_23) ;  /* 0x0000000000187947 */ /* 0x000fec0003800000 */
.L_x_22:
[----:B------:R-:W-:-:S04]  /*21e0*/  IMAD.MOV.U32 R17, RZ, RZ, 0x5 ;  /* 0x00000005ff117424 */ /* 0x000fc800078e00ff */
[----:B------:R-:W-:Y:S01]  /*21f0*/  IMAD R14, R14, R17, 0x1 ;  /* 0x000000010e0e7424 */ /* 0x000fe200078e0211 */
[----:B------:R-:W-:-:S04]  /*2200*/  LOP3.LUT R17, R8, R29, R9, 0xb8, !PT ;  /* 0x0000001d08117212 */ /* 0x000fc800078eb809 */
[----:B------:R-:W-:Y:S01]  /*2210*/  LOP3.LUT R14, R14, 0xf, RZ, 0xc0, !PT ;  /* 0x0000000f0e0e7812 */ /* 0x000fe200078ec0ff */
[----:B------:R-:W-:Y:S06]  /*2220*/  BRA `(.L_x_23) ;  /* 0x0000000000047947 */ /* 0x000fec0003800000 */
.L_x_21:
[----:B------:R-:W-:-:S07]  /*2230*/  LOP3.LUT R17, R29, R9, R8, 0xb8, !PT ;  /* 0x000000091d117212 */ /* 0x000fce00078eb808 */
.L_x_23:
        /* <DEDUP_REMOVED lines=23> */
.L_x_25:
[----:B------:R-:W-:Y:S01]  /*23b0*/  IMAD.MOV.U32 R17, RZ, RZ, 0x5 ;  /* 0x00000005ff117424 */ /* 0x000fe200078e00ff */
[----:B------:R-:W-:-:S03]  /*23c0*/  LOP3.LUT R16, R9, R8, R28, 0xb8, !PT ;  /* 0x0000000809107212 */ /* 0x000fc600078eb81c */
[----:B------:R-:W-:-:S05]  /*23d0*/  IMAD R14, R14, R17, 0x1 ;  /* 0x000000010e0e7424 */ /* 0x000fca00078e0211 */
[----:B------:R-:W-:Y:S01]  /*23e0*/  LOP3.LUT R14, R14, 0xc, RZ, 0xc0, !PT ;  /* 0x0000000c0e0e7812 */ /* 0x000fe200078ec0ff */
[----:B------:R-:W-:Y:S06]  /*23f0*/  BRA `(.L_x_26) ;  /* 0x0000000000047947 */ /* 0x000fec0003800000 */
.L_x_24:
[----:B------:R-:W-:-:S07]  /*2400*/  LOP3.LUT R16, R8, R28, R9, 0xb8, !PT ;  /* 0x0000001c08107212 */ /* 0x000fce00078eb809 */
.L_x_26:
        /* <DEDUP_REMOVED lines=13> */
[----:B------:R-:W0:Y:S02]  /*24e0*/  LDC.64 R10, c[0x0][0x380] ;  /* 0x0000e000ff0a7b82 */ /* 0x000e240000000a00 */
[----:B0-----:R-:W2:Y:S01]  /*24f0*/  LDG.E.U8 R12, desc[UR36][R10.64] ;  /* 0x000000240a0c7981 */ /* 0x001ea2000c1e1100 */
[----:B------:R-:W-:-:S05]  /*2500*/  IMAD.IADD R13, R3, 0x1, R8 ;  /* 0x00000001030d7824 */ /* 0x000fca00078e0208 */
[----:B------:R-:W-:-:S04]  /*2510*/  LOP3.LUT R3, R13, 0xff, RZ, 0xc0, !PT ;  /* 0x000000ff0d037812 */ /* 0x000fc800078ec0ff */
[----:B--2---:R-:W-:-:S13]  /*2520*/  ISETP.NE.AND P0, PT, R12, R3, PT ;  /* 0x000000030c00720c */ /* 0x004fda0003f05270 */
[----:B------:R-:W-:Y:S05]  /*2530*/  @P0 EXIT ;  /* 0x000000000000094d */ /* 0x000fea0003800000 */
[----:B------:R-:W2:Y:S01]  /*2540*/  LDG.E.U8 R5, desc[UR36][R10.64+0x1] ;  /* 0x000001240a057981 */ /* 0x000ea2000c1e1100 */
[----:B------:R-:W-:-:S04]  /*2550*/  LOP3.LUT R3, R13, 0xffff, RZ, 0xc0, !PT ;  /* 0x0000ffff0d037812 */ /* 0x000fc800078ec0ff */
[----:B------:R-:W-:-:S04]  /*2560*/  SHF.R.U32.HI R3, RZ, 0x8, R3 ;  /* 0x00000008ff037819 */ /* 0x000fc80000011603 */
[----:B------:R-:W-:-:S04]  /*2570*/  PRMT R8, R3, 0x9910, RZ ;  /* 0x0000991003087816 */ /* 0x000fc800000000ff */
[----:B--2---:R-:W-:-:S13]  /*2580*/  ISETP.NE.AND P0, PT, R5, R8, PT ;  /* 0x000000080500720c */ /* 0x004fda0003f05270 */
[----:B------:R-:W-:Y:S05]  /*2590*/  @P0 EXIT ;  /* 0x000000000000094d */ /* 0x000fea0003800000 */
[----:B------:R-:W2:Y:S01]  /*25a0*/  LDG.E.U8 R3, desc[UR36][R10.64+0x2] ;  /* 0x000002240a037981 */ /* 0x000ea2000c1e1100 */
[----:B------:R-:W-:-:S04]  /*25b0*/  PRMT R5, R13, 0x7632, R5 ;  /* 0x000076320d057816 */ /* 0x000fc80000000005 */
[----:B------:R-:W-:-:S04]  /*25c0*/  LOP3.LUT R8, R5, 0xff, RZ, 0xc0, !PT ;  /* 0x000000ff05087812 */ /* 0x000fc800078ec0ff */
[----:B--2---:R-:W-:-:S13]  /*25d0*/  ISETP.NE.AND P0, PT, R3, R8, PT ;  /* 0x000000080300720c */ /* 0x004fda0003f05270 */
[----:B------:R-:W-:Y:S05]  /*25e0*/  @P0 EXIT ;  /* 0x000000000000094d */ /* 0x000fea0003800000 */
[----:B------:R-:W2:Y:S01]  /*25f0*/  LDG.E.U8 R3, desc[UR36][R10.64+0x3] ;  /* 0x000003240a037981 */ /* 0x000ea2000c1e1100 */
[----:B------:R-:W-:-:S04]  /*2600*/  SHF.R.U32.HI R5, RZ, 0x18, R13 ;  /* 0x00000018ff057819 */ /* 0x000fc8000001160d */
[----:B------:R-:W-:-:S04]  /*2610*/  PRMT R8, R5, 0x9910, RZ ;  /* 0x0000991005087816 */ /* 0x000fc800000000ff */
[----:B--2---:R-:W-:-:S13]  /*2620*/  ISETP.NE.AND P0, PT, R3, R8, PT ;  /* 0x000000080300720c */ /* 0x004fda0003f05270 */
[----:B------:R-:W-:Y:S05]  /*2630*/  @P0 EXIT ;  /* 0x000000000000094d */ /* 0x000fea0003800000 */
[----:B------:R-:W2:Y:S01]  /*2640*/  LDG.E.U8 R3, desc[UR36][R10.64+0x4] ;  /* 0x000004240a037981 */ /* 0x000ea2000c1e1100 */
        /* <DEDUP_REMOVED lines=62> */
[----:B------:R-:W-:Y:S01]  /*2a30*/  IADD3 R8, P0, PT, R6, 0x80, RZ ;  /* 0x0000008006087810 */ /* 0x000fe20007f1e0ff */
[----:B------:R-:W0:Y:S01]  /*2a40*/  LDCU.64 UR4, c[0x4][0x20] ;  /* 0x01000400ff0477ac */ /* 0x000e220008000a00 */
[----:B------:R-:W-:-:S03]  /*2a50*/  MOV R0, 0x0 ;  /* 0x0000000000007802 */ /* 0x000fc60000000f00 */
[----:B------:R-:W-:Y:S01]  /*2a60*/  IMAD.X R9, RZ, RZ, R7, P0 ;  /* 0x000000ffff097224 */ /* 0x000fe200000e0607 */
[----:B------:R1:W2:Y:S01]  /*2a70*/  LDC.64 R2, c[0x4][R0] ;  /* 0x0100000000027b82 */ /* 0x0002a20000000a00 */
[----:B------:R-:W-:-:S03]  /*2a80*/  IADD3 R6, P0, PT, R6, 0xf0, RZ ;  /* 0x000000f006067810 */ /* 0x000fc60007f1e0ff */
[----:B------:R1:W-:Y:S02]  /*2a90*/  STL.64 [R1+0xf0], R8 ;  /* 0x0000f00801007387 */ /* 0x0003e40000100a00 */
[----:B------:R-:W-:Y:S02]  /*2aa0*/  IMAD.X R7, RZ, RZ, R7, P0 ;  /* 0x000000ffff077224 */ /* 0x000fe400000e0607 */
[----:B0-----:R-:W-:Y:S02]  /*2ab0*/  IMAD.U32 R4, RZ, RZ, UR4 ;  /* 0x00000004ff047e24 */ /* 0x001fe4000f8e00ff */
[----:B------:R-:W-:-:S07]  /*2ac0*/  IMAD.U32 R5, RZ, RZ, UR5 ;  /* 0x00000005ff057e24 */ /* 0x000fce000f8e00ff */
[----:B------:R-:W-:-:S07]  /*2ad0*/  LEPC R20, `(.L_x_28) ;  /* 0x000000001014794e */ /* 0x000fce0000000000 */
[----:B-12---:R-:W-:Y:S05]  /*2ae0*/  CALL.ABS.NOINC R2 ;  /* 0x0000000002007343 */ /* 0x006fea0003c00000 */
.L_x_28:
[----:B------:R-:W0:Y:S01]  /*2af0*/  LDC.64 R2, c[0x0][0x398] ;  /* 0x0000e600ff027b82 */ /* 0x000e220000000a00 */
[----:B------:R-:W-:-:S05]  /*2b00*/  IMAD.MOV.U32 R0, RZ, RZ, 0x1 ;  /* 0x00000001ff007424 */ /* 0x000fca00078e00ff */
[----:B0-----:R-:W-:Y:S01]  /*2b10*/  STG.E.U8 desc[UR36][R2.64], R0 ;  /* 0x0000000002007986 */ /* 0x001fe2000c101124 */
[----:B------:R-:W-:Y:S05]  /*2b20*/  EXIT ;  /* 0x000000000000794d */ /* 0x000fea0003800000 */
.L_x_29:
[----:B------:R-:W-:-:S00]  /*2b30*/  BRA `(.L_x_29) ;  /* 0xfffffffc00fc7947 */ /* 0x000fc0000383ffff */
[----:B------:R-:W-:-:S00]  /*2b40*/  NOP ;  /* 0x0000000000007918 */ /* 0x000fc00000000000 */
        /* <DEDUP_REMOVED lines=11> */
.L_x_30:


//--------------------- .nv.global.init           --------------------------
	.section	.nv.global.init,"aw",@progbits
	.align	4
.nv.global.init:
	.type		S,@object
	.size		S,(K - S)
S:
        /*0000*/ 	.byte	0x07, 0x00, 0x00, 0x00, 0x0c, 0x00, 0x00, 0x00, 0x11, 0x00, 0x00, 0x00, 0x16, 0x00, 0x00, 0x00
        /* <DEDUP_REMOVED lines=15> */
	.type		K,@object
	.size		K,($str$1 - K)
K:
        /* <DEDUP_REMOVED lines=16> */
	.type		$str$1,@object
	.size		$str$1,($str - $str$1)
$str$1:
        /*0200*/ 	.byte	0x0a, 0x50, 0x61, 0x73, 0x73, 0x77, 0x6f, 0x72, 0x64, 0x20, 0x66, 0x6f, 0x75, 0x6e, 0x64, 0x3a
        /*0210*/ 	.byte	0x20, 0x25, 0x73, 0x0a, 0x00
	.type		$str,@object
	.size		$str,(.L_2 - $str)
$str:
        /*0215*/ 	.byte	0x30, 0x31, 0x32, 0x33, 0x34, 0x35, 0x36, 0x37, 0x38, 0x39, 0x41, 0x42, 0x43, 0x44, 0x45, 0x46
        /*0225*/ 	.byte	0x47, 0x48, 0x49, 0x4a, 0x4b, 0x4c, 0x4d, 0x4e, 0x4f, 0x50, 0x51, 0x52, 0x53, 0x54, 0x55, 0x56
        /*0235*/ 	.byte	0x57, 0x58, 0x59, 0x5a, 0x61, 0x62, 0x63, 0x64, 0x65, 0x66, 0x67, 0x68, 0x69, 0x6a, 0x6b, 0x6c
        /*0245*/ 	.byte	0x6d, 0x6e, 0x6f, 0x70, 0x71, 0x72, 0x73, 0x74, 0x75, 0x76, 0x77, 0x78, 0x79, 0x7a, 0x00
.L_2:


//--------------------- .nv.shared.reserved.0     --------------------------
	.section	.nv.shared.reserved.0,"aw",@nobits
	.weak		__nv_reservedSMEM_offset_0_alias
	.size		__nv_reservedSMEM_offset_0_alias, 0, 64
	.other		__nv_reservedSMEM_offset_0_alias,@"STO_CUDA_RESERVED_SHARED STV_DEFAULT"
__nv_reservedSMEM_offset_0_alias:
	.zero		0
	.zero		64


//--------------------- .nv.constant0._Z19md5BruteForceKernelPhmmPb --------------------------
	.section	.nv.constant0._Z19md5BruteForceKernelPhmmPb,"a",@progbits
	.sectionflags	@""
	.align	4
.nv.constant0._Z19md5BruteForceKernelPhmmPb:
	.zero		928


//--------------------- SYMBOLS --------------------------

	.type		.nv.reservedSmem.offset0,@object
	.size		.nv.reservedSmem.offset0,0x4
	.type		vprintf,@function
